def attn_fwd(
    Q,
    K,
    V,
    Out,
    Lse,
    sm_scale,
    stride_qz,
    stride_qh,
    stride_qm,
    stride_qk,
    stride_kz,
    stride_kh,
    stride_kn,
    stride_kk,
    stride_vz,
    stride_vh,
    stride_vn,
    stride_vk,
    stride_oz,
    stride_oh,
    stride_om,
    stride_ok,
    seqlen_q,
    seqlen_k,
    BLOCK_M: tl.constexpr,
    BLOCK_N: tl.constexpr,
    HEAD_DIM: tl.constexpr,
    CAUSAL: tl.constexpr,
):
    start_m = tl.program_id(0)
    off_hz = tl.program_id(1)
    q_off = off_hz * stride_qh
    k_off = off_hz * stride_kh
    v_off = off_hz * stride_vh
    offs_m = start_m * BLOCK_M + tl.arange(0, BLOCK_M)
    offs_d = tl.arange(0, HEAD_DIM)
    offs_n = tl.arange(0, BLOCK_N)
    q_ptrs = Q + q_off + offs_m[:, None] * stride_qm + offs_d[None, :] * stride_qk
    k_ptrs = K + k_off + offs_d[:, None] * stride_kk + offs_n[None, :] * stride_kn
    v_ptrs = V + v_off + offs_n[:, None] * stride_vn + offs_d[None, :] * stride_vk
    m_i = tl.full([BLOCK_M], float("-inf"), dtype=tl.float32)
    l_i = tl.zeros([BLOCK_M], dtype=tl.float32) + 1.0
    acc = tl.zeros([BLOCK_M, HEAD_DIM], dtype=tl.float32)
    q = tl.load(q_ptrs)
    acc, l_i, m_i = _attn_fwd_inner(
        acc,
        l_i,
        m_i,
        q,
        k_ptrs,
        v_ptrs,
        sm_scale,
        stride_kn,
        stride_vn,
        start_m,
        seqlen_k,
        BLOCK_M,
        BLOCK_N,
        HEAD_DIM,
        CAUSAL,
    )
    acc = acc / l_i[:, None]
    lse = m_i + tl.math.log2(l_i) / 1.4426950408889634
    o_ptrs = (
        Out
        + off_hz * stride_oh
        + offs_m[:, None] * stride_om
        + offs_d[None, :] * stride_ok
    )
    tl.store(o_ptrs, acc.to(Out.dtype.element_ty))
    tl.store(Lse + off_hz * seqlen_q + offs_m, lse)

# config = {"BLOCK_M": 32, "BLOCK_N": 32, "HEAD_DIM": 16, "arch": "sm_90", "causal": false, "dtype": "fp16", "num_stages": 4, "num_warps": 4}
# arch = sm_90


// ===== COMPILED SASS (sm_90a) =====

	.target	sm_90a

	.elftype	@"ET_EXEC"


//--------------------- .note.nv.tkinfo           --------------------------
	.section	.note.nv.tkinfo,"",@"SHT_NOTE"
	.sectionflags	@"SHF_NOTE_NV_TKINFO"
	.tkinfo
        /*0018*/ 	.word	0x00000002
        /*0030*/ 	.string	""
        /*0030*/ 	.string	"ptxas"
        /*0030*/ 	.string	"Cuda compilation tools, release 13.0, V13.0.88"
        /*0030*/ 	.string	"Build cuda_13.0.r13.0/compiler.36424714_0"
        /*0030*/ 	.string	"-v  -suppress-debug-info  -lineinfo  -arch sm_90a "



//--------------------- .note.nv.cuinfo           --------------------------
	.section	.note.nv.cuinfo,"",@"SHT_NOTE"
	.sectionflags	@"SHF_NOTE_NV_CUINFO"
        /*0018*/ 	.short	0x0002
        /*001a*/ 	.short	0x005a
        /*001c*/ 	.short	0x0082
	.zero		2


//--------------------- .nv.info                  --------------------------
	.section	.nv.info,"",@"SHT_CUDA_INFO"
	.align	4


	//----- nvinfo : EIATTR_REGCOUNT
	.align		4
        /*0000*/ 	.byte	0x04, 0x2f
        /*0002*/ 	.short	(.L_2 - .L_1)
	.align		4
.L_1:
        /*0004*/ 	.word	index@(attn_fwd)
        /*0008*/ 	.word	0x00000040


	//----- nvinfo : EIATTR_FRAME_SIZE
	.align		4
.L_2:
        /*000c*/ 	.byte	0x04, 0x11
        /*000e*/ 	.short	(.L_4 - .L_3)
	.align		4
.L_3:
        /*0010*/ 	.word	index@(attn_fwd)
        /*0014*/ 	.word	0x00000000


	//----- nvinfo : EIATTR_MIN_STACK_SIZE
	.align		4
.L_4:
        /*0018*/ 	.byte	0x04, 0x12
        /*001a*/ 	.short	(.L_6 - .L_5)
	.align		4
.L_5:
        /*001c*/ 	.word	index@(attn_fwd)
        /*0020*/ 	.word	0x00000000
.L_6:


//--------------------- .nv.compat                --------------------------
	.section	.nv.compat,"",@"SHT_CUDA_COMPAT_INFO"
	.align	4
        /*0000*/ 	.byte	0x02, 0x09, 0x01, 0x00, 0x02, 0x02, 0x01, 0x00, 0x02, 0x05, 0x05, 0x00, 0x03, 0x07, 0x01, 0x01
        /*0010*/ 	.byte	0x02, 0x03, 0x00, 0x00, 0x02, 0x06, 0x01, 0x00, 0x04, 0x0b, 0x08, 0x00, 0x00, 0x00, 0x00, 0x00
        /*0020*/ 	.byte	0x00, 0x00, 0x00, 0x00


//--------------------- .nv.info.attn_fwd         --------------------------
	.section	.nv.info.attn_fwd,"",@"SHT_CUDA_INFO"
	.sectionflags	@""
	.align	4


	//----- nvinfo : EIATTR_CUDA_API_VERSION
	.align		4
        /*0000*/ 	.byte	0x04, 0x37
        /*0002*/ 	.short	(.L_8 - .L_7)
.L_7:
        /*0004*/ 	.word	0x00000082


	//----- nvinfo : EIATTR_KPARAM_INFO
	.align		4
.L_8:
        /*0008*/ 	.byte	0x04, 0x17
        /*000a*/ 	.short	(.L_10 - .L_9)
.L_9:
        /*000c*/ 	.word	0x00000000
        /*0010*/ 	.short	0x0019
        /*0012*/ 	.short	0x0080
        /*0014*/ 	.byte	0x00, 0xf4, 0x21, 0x00


	//----- nvinfo : EIATTR_KPARAM_INFO
	.align		4
.L_10:
        /*0018*/ 	.byte	0x04, 0x17
        /*001a*/ 	.short	(.L_12 - .L_11)
.L_11:
        /*001c*/ 	.word	0x00000000
        /*0020*/ 	.short	0x0018
        /*0022*/ 	.short	0x0078
        /*0024*/ 	.byte	0x00, 0xf4, 0x21, 0x00


	//----- nvinfo : EIATTR_KPARAM_INFO
	.align		4
.L_12:
        /*0028*/ 	.byte	0x04, 0x17
        /*002a*/ 	.short	(.L_14 - .L_13)
.L_13:
        /*002c*/ 	.word	0x00000000
        /*0030*/ 	.short	0x0017
        /*0032*/ 	.short	0x0070
        /*0034*/ 	.byte	0x00, 0xf0, 0x11, 0x00


	//----- nvinfo : EIATTR_KPARAM_INFO
	.align		4
.L_14:
        /*0038*/ 	.byte	0x04, 0x17
        /*003a*/ 	.short	(.L_16 - .L_15)
.L_15:
        /*003c*/ 	.word	0x00000000
        /*0040*/ 	.short	0x0016
        /*0042*/ 	.short	0x006c
        /*0044*/ 	.byte	0x00, 0xf0, 0x11, 0x00


	//----- nvinfo : EIATTR_KPARAM_INFO
	.align		4
.L_16:
        /*0048*/ 	.byte	0x04, 0x17
        /*004a*/ 	.short	(.L_18 - .L_17)
.L_17:
        /*004c*/ 	.word	0x00000000
        /*0050*/ 	.short	0x0015
        /*0052*/ 	.short	0x0068
        /*0054*/ 	.byte	0x00, 0xf0, 0x11, 0x00


	//----- nvinfo : EIATTR_KPARAM_INFO
	.align		4
.L_18:
        /*0058*/ 	.byte	0x04, 0x17
        /*005a*/ 	.short	(.L_20 - .L_19)
.L_19:
        /*005c*/ 	.word	0x00000000
        /*0060*/ 	.short	0x0014
        /*0062*/ 	.short	0x0064
        /*0064*/ 	.byte	0x00, 0xf0, 0x11, 0x00


	//----- nvinfo : EIATTR_KPARAM_INFO
	.align		4
.L_20:
        /*0068*/ 	.byte	0x04, 0x17
        /*006a*/ 	.short	(.L_22 - .L_21)
.L_21:
        /*006c*/ 	.word	0x00000000
        /*0070*/ 	.short	0x0013
        /*0072*/ 	.short	0x0060
        /*0074*/ 	.byte	0x00, 0xf0, 0x11, 0x00


	//----- nvinfo : EIATTR_KPARAM_INFO
	.align		4
.L_22:
        /*0078*/ 	.byte	0x04, 0x17
        /*007a*/ 	.short	(.L_24 - .L_23)
.L_23:
        /*007c*/ 	.word	0x00000000
        /*0080*/ 	.short	0x0012
        /*0082*/ 	.short	0x005c
        /*0084*/ 	.byte	0x00, 0xf0, 0x11, 0x00


	//----- nvinfo : EIATTR_KPARAM_INFO
	.align		4
.L_24:
        /*0088*/ 	.byte	0x04, 0x17
        /*008a*/ 	.short	(.L_26 - .L_25)
.L_25:
        /*008c*/ 	.word	0x00000000
        /*0090*/ 	.short	0x0011
        /*0092*/ 	.short	0x0058
        /*0094*/ 	.byte	0x00, 0xf0, 0x11, 0x00


	//----- nvinfo : EIATTR_KPARAM_INFO
	.align		4
.L_26:
        /*0098*/ 	.byte	0x04, 0x17
        /*009a*/ 	.short	(.L_28 - .L_27)
.L_27:
        /*009c*/ 	.word	0x00000000
        /*00a0*/ 	.short	0x0010
        /*00a2*/ 	.short	0x0054
        /*00a4*/ 	.byte	0x00, 0xf0, 0x11, 0x00


	//----- nvinfo : EIATTR_KPARAM_INFO
	.align		4
.L_28:
        /*00a8*/ 	.byte	0x04, 0x17
        /*00aa*/ 	.short	(.L_30 - .L_29)
.L_29:
        /*00ac*/ 	.word	0x00000000
        /*00b0*/ 	.short	0x000f
        /*00b2*/ 	.short	0x0050
        /*00b4*/ 	.byte	0x00, 0xf0, 0x11, 0x00


	//----- nvinfo : EIATTR_KPARAM_INFO
	.align		4
.L_30:
        /*00b8*/ 	.byte	0x04, 0x17
        /*00ba*/ 	.short	(.L_32 - .L_31)
.L_31:
        /*00bc*/ 	.word	0x00000000
        /*00c0*/ 	.short	0x000e
        /*00c2*/ 	.short	0x004c
        /*00c4*/ 	.byte	0x00, 0xf0, 0x11, 0x00


	//----- nvinfo : EIATTR_KPARAM_INFO
	.align		4
.L_32:
        /*00c8*/ 	.byte	0x04, 0x17
        /*00ca*/ 	.short	(.L_34 - .L_33)
.L_33:
        /*00cc*/ 	.word	0x00000000
        /*00d0*/ 	.short	0x000d
        /*00d2*/ 	.short	0x0048
        /*00d4*/ 	.byte	0x00, 0xf0, 0x11, 0x00


	//----- nvinfo : EIATTR_KPARAM_INFO
	.align		4
.L_34:
        /*00d8*/ 	.byte	0x04, 0x17
        /*00da*/ 	.short	(.L_36 - .L_35)
.L_35:
        /*00dc*/ 	.word	0x00000000
        /*00e0*/ 	.short	0x000c
        /*00e2*/ 	.short	0x0044
        /*00e4*/ 	.byte	0x00, 0xf0, 0x11, 0x00


	//----- nvinfo : EIATTR_KPARAM_INFO
	.align		4
.L_36:
        /*00e8*/ 	.byte	0x04, 0x17
        /*00ea*/ 	.short	(.L_38 - .L_37)
.L_37:
        /*00ec*/ 	.word	0x00000000
        /*00f0*/ 	.short	0x000b
        /*00f2*/ 	.short	0x0040
        /*00f4*/ 	.byte	0x00, 0xf0, 0x11, 0x00


	//----- nvinfo : EIATTR_KPARAM_INFO
	.align		4
.L_38:
        /*00f8*/ 	.byte	0x04, 0x17
        /*00fa*/ 	.short	(.L_40 - .L_39)
.L_39:
        /*00fc*/ 	.word	0x00000000
        /*0100*/ 	.short	0x000a
        /*0102*/ 	.short	0x003c
        /*0104*/ 	.byte	0x00, 0xf0, 0x11, 0x00


	//----- nvinfo : EIATTR_KPARAM_INFO
	.align		4
.L_40:
        /*0108*/ 	.byte	0x04, 0x17
        /*010a*/ 	.short	(.L_42 - .L_41)
.L_41:
        /*010c*/ 	.word	0x00000000
        /*0110*/ 	.short	0x0009
        /*0112*/ 	.short	0x0038
        /*0114*/ 	.byte	0x00, 0xf0, 0x11, 0x00


	//----- nvinfo : EIATTR_KPARAM_INFO
	.align		4
.L_42:
        /*0118*/ 	.byte	0x04, 0x17
        /*011a*/ 	.short	(.L_44 - .L_43)
.L_43:
        /*011c*/ 	.word	0x00000000
        /*0120*/ 	.short	0x0008
        /*0122*/ 	.short	0x0034
        /*0124*/ 	.byte	0x00, 0xf0, 0x11, 0x00


	//----- nvinfo : EIATTR_KPARAM_INFO
	.align		4
.L_44:
        /*0128*/ 	.byte	0x04, 0x17
        /*012a*/ 	.short	(.L_46 - .L_45)
.L_45:
        /*012c*/ 	.word	0x00000000
        /*0130*/ 	.short	0x0007
        /*0132*/ 	.short	0x0030
        /*0134*/ 	.byte	0x00, 0xf0, 0x11, 0x00


	//----- nvinfo : EIATTR_KPARAM_INFO
	.align		4
.L_46:
        /*0138*/ 	.byte	0x04, 0x17
        /*013a*/ 	.short	(.L_48 - .L_47)
.L_47:
        /*013c*/ 	.word	0x00000000
        /*0140*/ 	.short	0x0006
        /*0142*/ 	.short	0x002c
        /*0144*/ 	.byte	0x00, 0xf0, 0x11, 0x00


	//----- nvinfo : EIATTR_KPARAM_INFO
	.align		4
.L_48:
        /*0148*/ 	.byte	0x04, 0x17
        /*014a*/ 	.short	(.L_50 - .L_49)
.L_49:
        /*014c*/ 	.word	0x00000000
        /*0150*/ 	.short	0x0005
        /*0152*/ 	.short	0x0028
        /*0154*/ 	.byte	0x00, 0xf0, 0x11, 0x00


	//----- nvinfo : EIATTR_KPARAM_INFO
	.align		4
.L_50:
        /*0158*/ 	.byte	0x04, 0x17
        /*015a*/ 	.short	(.L_52 - .L_51)
.L_51:
        /*015c*/ 	.word	0x00000000
        /*0160*/ 	.short	0x0004
        /*0162*/ 	.short	0x0020
        /*0164*/ 	.byte	0x00, 0xf4, 0x21, 0x00


	//----- nvinfo : EIATTR_KPARAM_INFO
	.align		4
.L_52:
        /*0168*/ 	.byte	0x04, 0x17
        /*016a*/ 	.short	(.L_54 - .L_53)
.L_53:
        /*016c*/ 	.word	0x00000000
        /*0170*/ 	.short	0x0003
        /*0172*/ 	.short	0x0018
        /*0174*/ 	.byte	0x00, 0xf4, 0x21, 0x00


	//----- nvinfo : EIATTR_KPARAM_INFO
	.align		4
.L_54:
        /*0178*/ 	.byte	0x04, 0x17
        /*017a*/ 	.short	(.L_56 - .L_55)
.L_55:
        /*017c*/ 	.word	0x00000000
        /*0180*/ 	.short	0x0002
        /*0182*/ 	.short	0x0010
        /*0184*/ 	.byte	0x00, 0xf4, 0x21, 0x00


	//----- nvinfo : EIATTR_KPARAM_INFO
	.align		4
.L_56:
        /*0188*/ 	.byte	0x04, 0x17
        /*018a*/ 	.short	(.L_58 - .L_57)
.L_57:
        /*018c*/ 	.word	0x00000000
        /*0190*/ 	.short	0x0001
        /*0192*/ 	.short	0x0008
        /*0194*/ 	.byte	0x00, 0xf4, 0x21, 0x00


	//----- nvinfo : EIATTR_KPARAM_INFO
	.align		4
.L_58:
        /*0198*/ 	.byte	0x04, 0x17
        /*019a*/ 	.short	(.L_60 - .L_59)
.L_59:
        /*019c*/ 	.word	0x00000000
        /*01a0*/ 	.short	0x0000
        /*01a2*/ 	.short	0x0000
        /*01a4*/ 	.byte	0x00, 0xf4, 0x21, 0x00


	//----- nvinfo : EIATTR_SPARSE_MMA_MASK
	.align		4
.L_60:
        /*01a8*/ 	.byte	0x03, 0x50
        /*01aa*/ 	.short	0x0000


	//----- nvinfo : EIATTR_MAXREG_COUNT
	.align		4
        /*01ac*/ 	.byte	0x03, 0x1b
        /*01ae*/ 	.short	0x00ff


	//----- nvinfo : EIATTR_NUM_BARRIERS
	.align		4
        /*01b0*/ 	.byte	0x02, 0x4c
        /*01b2*/ 	.byte	0x01
	.zero		1


	//----- nvinfo : EIATTR_MERCURY_ISA_VERSION
	.align		4
        /*01b4*/ 	.byte	0x03, 0x5f
        /*01b6*/ 	.short	0x0101


	//----- nvinfo : EIATTR_COOP_GROUP_MASK_REGIDS
	.align		4
        /*01b8*/ 	.byte	0x04, 0x29
        /*01ba*/ 	.short	(.L_62 - .L_61)


	//   ....[0]....
.L_61:
        /*01bc*/ 	.word	0xffffffff


	//   ....[1]....
        /*01c0*/ 	.word	0xffffffff


	//   ....[2]....
        /*01c4*/ 	.word	0xffffffff


	//   ....[3]....
        /*01c8*/ 	.word	0xffffffff


	//   ....[4]....
        /*01cc*/ 	.word	0xffffffff


	//   ....[5]....
        /*01d0*/ 	.word	0xffffffff


	//   ....[6]....
        /*01d4*/ 	.word	0xffffffff


	//   ....[7]....
        /*01d8*/ 	.word	0xffffffff


	//----- nvinfo : EIATTR_COOP_GROUP_INSTR_OFFSETS
	.align		4
.L_62:
        /*01dc*/ 	.byte	0x04, 0x28
        /*01de*/ 	.short	(.L_64 - .L_63)


	//   ....[0]....
.L_63:
        /*01e0*/ 	.word	0x00000c90


	//   ....[1]....
        /*01e4*/ 	.word	0x00000cb0


	//   ....[2]....
        /*01e8*/ 	.word	0x00000f80


	//   ....[3]....
        /*01ec*/ 	.word	0x00000fb0


	//   ....[4]....
        /*01f0*/ 	.word	0x00001250


	//   ....[5]....
        /*01f4*/ 	.word	0x00001270


	//   ....[6]....
        /*01f8*/ 	.word	0x000012c0


	//   ....[7]....
        /*01fc*/ 	.word	0x000012e0


	//----- nvinfo : EIATTR_EXIT_INSTR_OFFSETS
	.align		4
.L_64:
        /*0200*/ 	.byte	0x04, 0x1c
        /*0202*/ 	.short	(.L_66 - .L_65)


	//   ....[0]....
.L_65:
        /*0204*/ 	.word	0x00002120


	//   ....[1]....
        /*0208*/ 	.word	0x00002150


	//----- nvinfo : EIATTR_REQNTID
	.align		4
.L_66:
        /*020c*/ 	.byte	0x04, 0x10
        /*020e*/ 	.short	(.L_68 - .L_67)
.L_67:
        /*0210*/ 	.word	0x00000080
        /*0214*/ 	.word	0x00000001
        /*0218*/ 	.word	0x00000001


	//----- nvinfo : EIATTR_CBANK_PARAM_SIZE
	.align		4
.L_68:
        /*021c*/ 	.byte	0x03, 0x19
        /*021e*/ 	.short	0x0088


	//----- nvinfo : EIATTR_PARAM_CBANK
	.align		4
        /*0220*/ 	.byte	0x04, 0x0a
        /*0222*/ 	.short	(.L_70 - .L_69)
	.align		4
.L_69:
        /*0224*/ 	.word	index@(.nv.constant0.attn_fwd)
        /*0228*/ 	.short	0x0210
        /*022a*/ 	.short	0x0088


	//----- nvinfo : EIATTR_SW_WAR
	.align		4
.L_70:
        /*022c*/ 	.byte	0x04, 0x36
        /*022e*/ 	.short	(.L_72 - .L_71)
.L_71:
        /*0230*/ 	.word	0x00000008
.L_72:


//--------------------- .nv.callgraph             --------------------------
	.section	.nv.callgraph,"",@"SHT_CUDA_CALLGRAPH"
	.align	4
	.sectionentsize	8
	.align		4
        /*0000*/ 	.word	0x00000000
	.align		4
        /*0004*/ 	.word	0xffffffff
	.align		4
        /*0008*/ 	.word	0x00000000
	.align		4
        /*000c*/ 	.word	0xfffffffe
	.align		4
        /*0010*/ 	.word	0x00000000
	.align		4
        /*0014*/ 	.word	0xfffffffd
	.align		4
        /*0018*/ 	.word	0x00000000
	.align		4
        /*001c*/ 	.word	0xfffffffc


//--------------------- .nv.constant4             --------------------------
	.section	.nv.constant4,"a",@progbits
	.align	8
	.align		8
.nv.constant4:
        /*0000*/ 	.dword	_$_str


//--------------------- .text.attn_fwd            --------------------------
	.section	.text.attn_fwd,"ax",@progbits
	.align	128
        .global         attn_fwd
        .type           attn_fwd,@function
        .size           attn_fwd,(.L_x_3 - attn_fwd)
        .other          attn_fwd,@"STO_CUDA_ENTRY STV_DEFAULT"
attn_fwd:
.text.attn_fwd:
[----:B------:R-:W-:Y:S01]  /*0000*/  LDC R1, c[0x0][0x28] ;  /* 0x00000a00ff017b82 */ /* 0x000fe20000000800 */
[----:B------:R-:W0:Y:S07]  /*0010*/  S2R R6, SR_TID.X ;  /* 0x0000000000067919 */ /* 0x000e2e0000002100 */
[----:B------:R-:W1:Y:S01]  /*0020*/  S2UR UR8, SR_CTAID.Y ;  /* 0x00000000000879c3 */ /* 0x000e620000002600 */
[----:B------:R-:W-:Y:S01]  /*0030*/  ULDC.64 UR4, c[0x0][0x240] ;  /* 0x0000900000047ab9 */ /* 0x000fe20000000a00 */
[----:B------:R-:W-:Y:S01]  /*0040*/  ULDC.64 UR14, c[0x0][0x208] ;  /* 0x00008200000e7ab9 */ /* 0x000fe20000000a00 */
[----:B------:R-:W2:Y:S01]  /*0050*/  S2R R3, SR_CTAID.X ;  /* 0x0000000000037919 */ /* 0x000ea20000002500 */
[----:B------:R-:W-:-:S04]  /*0060*/  ULDC UR16, c[0x0][0x280] ;  /* 0x0000a00000107ab9 */ /* 0x000fc80000000800 */
[----:B------:R-:W3:Y:S08]  /*0070*/  LDC R2, c[0x0][0x248] ;  /* 0x00009200ff027b82 */ /* 0x000ef00000000800 */
[----:B------:R-:W4:Y:S01]  /*0080*/  LDC.64 R14, c[0x0][0x210] ;  /* 0x00008400ff0e7b82 */ /* 0x000f220000000a00 */
[----:B-1----:R-:W-:-:S04]  /*0090*/  UIMAD UR4, UR8, UR4, URZ ;  /* 0x00000004080472a4 */ /* 0x002fc8000f8e023f */
[----:B------:R-:W-:Y:S01]  /*00a0*/  USHF.L.U32 UR6, UR4, 0x1, URZ ;  /* 0x0000000104067899 */ /* 0x000fe2000800063f */
[----:B0-----:R-:W-:Y:S02]  /*00b0*/  SHF.R.U32.HI R7, RZ, 0x5, R6 ;  /* 0x00000005ff077819 */ /* 0x001fe40000011606 */
[----:B------:R-:W-:Y:S02]  /*00c0*/  LOP3.LUT R12, R6, 0x1f, RZ, 0xc0, !PT ;  /* 0x0000001f060c7812 */ /* 0x000fe400078ec0ff */
[----:B------:R-:W-:Y:S02]  /*00d0*/  SGXT.U32 R7, R7, 0x2 ;  /* 0x000000020707781a */ /* 0x000fe40000000000 */
[----:B--2---:R-:W-:-:S03]  /*00e0*/  LEA R36, R3, R12, 0x5 ;  /* 0x0000000c03247211 */ /* 0x004fc600078e28ff */
[----:B---3--:R-:W-:Y:S02]  /*00f0*/  IMAD R5, R7, R2, RZ ;  /* 0x0000000207057224 */ /* 0x008fe400078e02ff */
[----:B------:R-:W-:Y:S01]  /*0100*/  IMAD R0, R36, UR5, RZ ;  /* 0x0000000524007c24 */ /* 0x000fe2000f8e02ff */
[----:B------:R-:W-:Y:S02]  /*0110*/  UIMAD.WIDE UR4, UR4, 0x2, URZ ;  /* 0x00000002040478a5 */ /* 0x000fe4000f8e023f */
[----:B------:R-:W-:Y:S01]  /*0120*/  LEA R9, R2, R5, 0x2 ;  /* 0x0000000502097211 */ /* 0x000fe200078e10ff */
[C---:B------:R-:W-:Y:S02]  /*0130*/  IMAD.SHL.U32 R3, R0.reuse, 0x2, RZ ;  /* 0x0000000200037824 */ /* 0x040fe400078e00ff */
[----:B------:R-:W-:-:S03]  /*0140*/  IMAD.HI R0, R0, 0x2, RZ ;  /* 0x0000000200007827 */ /* 0x000fc600078e02ff */
[----:B----4-:R-:W-:Y:S01]  /*0150*/  IADD3 R10, P0, P1, R3, UR6, R14 ;  /* 0x00000006030a7c10 */ /* 0x010fe2000f91e00e */
[----:B------:R-:W-:-:S03]  /*0160*/  IMAD R11, R2, 0x4, R9 ;  /* 0x00000004020b7824 */ /* 0x000fc600078e0209 */
[----:B------:R-:W-:Y:S02]  /*0170*/  IADD3.X R14, R0, UR5, R15, P0, P1 ;  /* 0x00000005000e7c10 */ /* 0x000fe400087e240f */
[----:B------:R-:W-:Y:S02]  /*0180*/  LEA R0, R2, R11, 0x2 ;  /* 0x0000000b02007211 */ /* 0x000fe400078e10ff */
[-C--:B------:R-:W-:Y:S02]  /*0190*/  LEA R2, P0, R5, R10.reuse, 0x1 ;  /* 0x0000000a05027211 */ /* 0x080fe400078008ff */
[-C--:B------:R-:W-:Y:S02]  /*01a0*/  LEA R4, P1, R9, R10.reuse, 0x1 ;  /* 0x0000000a09047211 */ /* 0x080fe400078208ff */
[-C--:B------:R-:W-:Y:S02]  /*01b0*/  LEA R8, P2, R11, R10.reuse, 0x1 ;  /* 0x0000000a0b087211 */ /* 0x080fe400078408ff */
[----:B------:R-:W-:-:S02]  /*01c0*/  LEA R10, P3, R0, R10, 0x1 ;  /* 0x0000000a000a7211 */ /* 0x000fc400078608ff */
[-C--:B------:R-:W-:Y:S02]  /*01d0*/  LEA.HI.X.SX32 R3, R5, R14.reuse, 0x1, P0 ;  /* 0x0000000e05037211 */ /* 0x080fe400000f0eff */
[-C--:B------:R-:W-:Y:S02]  /*01e0*/  LEA.HI.X.SX32 R5, R9, R14.reuse, 0x1, P1 ;  /* 0x0000000e09057211 */ /* 0x080fe400008f0eff */
[-C--:B------:R-:W-:Y:S01]  /*01f0*/  LEA.HI.X.SX32 R9, R11, R14.reuse, 0x1, P2 ;  /* 0x0000000e0b097211 */ /* 0x080fe200010f0eff */
[----:B------:R0:W2:Y:S01]  /*0200*/  LDG.E.U16 R15, desc[UR14][R2.64] ;  /* 0x0000000e020f7981 */ /* 0x0000a2000c1e1500 */
[----:B------:R-:W-:-:S03]  /*0210*/  LEA.HI.X.SX32 R11, R0, R14, 0x1, P3 ;  /* 0x0000000e000b7211 */ /* 0x000fc600018f0eff */
[----:B------:R1:W3:Y:S04]  /*0220*/  LDG.E.U16 R5, desc[UR14][R4.64] ;  /* 0x0000000e04057981 */ /* 0x0002e8000c1e1500 */
[----:B------:R-:W4:Y:S04]  /*0230*/  LDG.E.U16 R9, desc[UR14][R8.64] ;  /* 0x0000000e08097981 */ /* 0x000f28000c1e1500 */
[----:B------:R-:W5:Y:S01]  /*0240*/  LDG.E.U16 R11, desc[UR14][R10.64] ;  /* 0x0000000e0a0b7981 */ /* 0x000f62000c1e1500 */
[----:B------:R-:W1:Y:S01]  /*0250*/  S2UR UR7, SR_CgaCtaId ;  /* 0x00000000000779c3 */ /* 0x000e620000008800 */
[----:B------:R-:W-:Y:S01]  /*0260*/  SHF.R.S32.HI R0, RZ, 0x6, R6 ;  /* 0x00000006ff007819 */ /* 0x000fe20000011406 */
[----:B------:R-:W-:-:S03]  /*0270*/  UISETP.GE.AND UP0, UPT, UR16, 0x1, UPT ;  /* 0x000000011000788c */ /* 0x000fc6000bf06270 */
[----:B------:R-:W-:Y:S01]  /*0280*/  SGXT R0, R0, 0x1 ;  /* 0x000000010000781a */ /* 0x000fe20000000200 */
[----:B------:R-:W-:Y:S01]  /*0290*/  IMAD.SHL.U32 R13, R6, 0x2, RZ ;  /* 0x00000002060d7824 */ /* 0x000fe200078e00ff */
[----:B------:R-:W-:Y:S01]  /*02a0*/  UMOV UR4, 0x400 ;  /* 0x0000040000047882 */ /* 0x000fe20000000000 */
[----:B------:R-:W-:Y:S02]  /*02b0*/  PLOP3.LUT P0, PT, PT, PT, UP0, 0x80, 0x0 ;  /* 0x000000000000781c */ /* 0x000fe40003f0f008 */
[----:B------:R-:W-:-:S04]  /*02c0*/  LOP3.LUT R0, R0, 0x90, RZ, 0xc0, !PT ;  /* 0x0000009000007812 */ /* 0x000fc800078ec0ff */
[----:B------:R-:W-:-:S04]  /*02d0*/  LOP3.LUT R0, R0, 0x7e, R13, 0x78, !PT ;  /* 0x0000007e00007812 */ /* 0x000fc800078e780d */
[----:B0-----:R-:W-:Y:S01]  /*02e0*/  LOP3.LUT R2, R0, 0x20, RZ, 0x3c, !PT ;  /* 0x0000002000027812 */ /* 0x001fe200078e3cff */
[----:B-1----:R-:W-:Y:S01]  /*02f0*/  ULEA UR7, UR7, UR4, 0x18 ;  /* 0x0000000407077291 */ /* 0x002fe2000f8ec03f */
[----:B------:R-:W-:Y:S01]  /*0300*/  MOV R37, 0xff800000 ;  /* 0xff80000000257802 */ /* 0x000fe20000000f00 */
[----:B------:R-:W-:Y:S01]  /*0310*/  IMAD.MOV.U32 R3, RZ, RZ, 0x3f800000 ;  /* 0x3f800000ff037424 */ /* 0x000fe200078e00ff */
[----:B------:R-:W-:Y:S01]  /*0320*/  MOV R4, 0x3f800000 ;  /* 0x3f80000000047802 */ /* 0x000fe20000000f00 */
[----:B------:R-:W-:Y:S01]  /*0330*/  IMAD.MOV.U32 R24, RZ, RZ, -0x800000 ;  /* 0xff800000ff187424 */ /* 0x000fe200078e00ff */
[----:B------:R-:W-:Y:S02]  /*0340*/  CS2R R20, SRZ ;  /* 0x0000000000147805 */ /* 0x000fe4000001ff00 */
[----:B------:R-:W-:Y:S01]  /*0350*/  CS2R R22, SRZ ;  /* 0x0000000000167805 */ /* 0x000fe2000001ff00 */
[C---:B------:R-:W-:Y:S01]  /*0360*/  IMAD.SHL.U32 R14, R6.reuse, 0x8, RZ ;  /* 0x00000008060e7824 */ /* 0x040fe200078e00ff */
[----:B--2---:R0:W-:Y:S04]  /*0370*/  STS.U16 [R0+UR7], R15 ;  /* 0x0000000f00007988 */ /* 0x0041e80008000407 */
[----:B----4-:R1:W-:Y:S04]  /*0380*/  STS.U16 [R0+UR7+0x200], R9 ;  /* 0x0002000900007988 */ /* 0x0103e80008000407 */
[----:B---3--:R2:W-:Y:S01]  /*0390*/  STS.U16 [R2+UR7+0x100], R5 ;  /* 0x0001000502007988 */ /* 0x0085e20008000407 */
[----:B0-----:R-:W-:-:S03]  /*03a0*/  LOP3.LUT R15, R6, 0x10, RZ, 0xc0, !PT ;  /* 0x00000010060f7812 */ /* 0x001fc600078ec0ff */
[----:B-----5:R0:W-:Y:S01]  /*03b0*/  STS.U16 [R2+UR7+0x300], R11 ;  /* 0x0003000b02007988 */ /* 0x0201e20008000407 */
[----:B-1----:R-:W-:Y:S02]  /*03c0*/  CS2R R8, SRZ ;  /* 0x0000000000087805 */ /* 0x002fe4000001ff00 */
[----:B--2---:R-:W-:Y:S02]  /*03d0*/  SHF.L.U32 R5, R6, 0x6, RZ ;  /* 0x0000000606057819 */ /* 0x004fe400000006ff */
[----:B0-----:R-:W-:Y:S01]  /*03e0*/  CS2R R10, SRZ ;  /* 0x00000000000a7805 */ /* 0x001fe2000001ff00 */
[----:B------:R-:W-:Y:S06]  /*03f0*/  @!P0 BRA `(.L_x_0) ;  /* 0x0000001000588947 */ /* 0x000fec0003800000 */
[----:B------:R-:W-:Y:S01]  /*0400*/  LOP3.LUT R3, R13, 0x10, RZ, 0xc0, !PT ;  /* 0x000000100d037812 */ /* 0x000fe200078ec0ff */
[----:B------:R-:W-:Y:S01]  /*0410*/  ULDC.64 UR10, c[0x0][0x250] ;  /* 0x00009400000a7ab9 */ /* 0x000fe20000000a00 */
[----:B------:R-:W-:Y:S01]  /*0420*/  LEA R8, R15, UR7, 0x5 ;  /* 0x000000070f087c11 */ /* 0x000fe2000f8e28ff */
[----:B------:R-:W-:Y:S01]  /*0430*/  UIMAD UR6, UR8, UR10, URZ ;  /* 0x0000000a080672a4 */ /* 0x000fe2000f8e023f */
[----:B------:R-:W-:Y:S01]  /*0440*/  LOP3.LUT R3, R3, 0x20, R6, 0xf8, !PT ;  /* 0x0000002003037812 */ /* 0x000fe200078ef806 */
[----:B------:R-:W-:Y:S01]  /*0450*/  ULDC UR5, c[0x0][0x258] ;  /* 0x0000960000057ab9 */ /* 0x000fe20000000800 */
[----:B------:R-:W-:Y:S01]  /*0460*/  LOP3.LUT R5, R5, 0x1c0, RZ, 0xc0, !PT ;  /* 0x000001c005057812 */ /* 0x000fe200078ec0ff */
[----:B------:R-:W-:Y:S01]  /*0470*/  IMAD R16, R15, -0x10, R8 ;  /* 0xfffffff00f107824 */ /* 0x000fe200078e0208 */
[--C-:B------:R-:W-:Y:S01]  /*0480*/  LOP3.LUT R4, R3, 0x30, R14.reuse, 0x78, !PT ;  /* 0x0000003003047812 */ /* 0x100fe200078e780e */
[----:B------:R-:W-:Y:S01]  /*0490*/  ULDC.64 UR12, c[0x0][0x260] ;  /* 0x00009800000c7ab9 */ /* 0x000fe20000000a00 */
[C---:B------:R-:W-:Y:S01]  /*04a0*/  LOP3.LUT R14, R5.reuse, 0x30, R14, 0xf8, !PT ;  /* 0x00000030050e7812 */ /* 0x040fe200078ef80e */
[----:B------:R-:W-:Y:S01]  /*04b0*/  UIMAD UR4, UR8, UR12, URZ ;  /* 0x0000000c080472a4 */ /* 0x000fe2000f8e023f */
[----:B------:R-:W-:Y:S01]  /*04c0*/  IADD3 R5, R5, R8, R4 ;  /* 0x0000000805057210 */ /* 0x000fe20007ffe004 */
[----:B------:R-:W0:Y:S01]  /*04d0*/  LDC R17, c[0x0][0x268] ;  /* 0x00009a00ff117b82 */ /* 0x000e220000000800 */
[----:B------:R-:W-:Y:S01]  /*04e0*/  SHF.R.S32.HI R8, RZ, 0x2, R6 ;  /* 0x00000002ff087819 */ /* 0x000fe20000011406 */
[----:B------:R-:W-:Y:S01]  /*04f0*/  USHF.L.U32 UR9, UR4, 0x1, URZ ;  /* 0x0000000104097899 */ /* 0x000fe2000800063f */
[----:B------:R-:W-:Y:S01]  /*0500*/  LOP3.LUT R3, R6, 0xf, RZ, 0xc0, !PT ;  /* 0x0000000f06037812 */ /* 0x000fe200078ec0ff */
[----:B------:R-:W-:Y:S01]  /*0510*/  IMAD R12, R12, UR13, RZ ;  /* 0x0000000d0c0c7c24 */ /* 0x000fe2000f8e02ff */
[----:B------:R-:W-:Y:S01]  /*0520*/  SGXT R8, R8, 0x1 ;  /* 0x000000010808781a */ /* 0x000fe20000000200 */
[----:B------:R-:W-:Y:S01]  /*0530*/  ULDC.64 UR18, c[0x0][0x218] ;  /* 0x0000860000127ab9 */ /* 0x000fe20000000a00 */
[----:B------:R-:W-:Y:S01]  /*0540*/  SHF.L.U32 R4, R6, 0x5, RZ ;  /* 0x0000000506047819 */ /* 0x000fe200000006ff */
[----:B------:R-:W-:Y:S01]  /*0550*/  IMAD R3, R3, UR5, RZ ;  /* 0x0000000503037c24 */ /* 0x000fe2000f8e02ff */
[----:B------:R-:W-:Y:S01]  /*0560*/  USHF.L.U32 UR5, UR6, 0x1, URZ ;  /* 0x0000000106057899 */ /* 0x000fe2000800063f */
[----:B------:R-:W-:Y:S01]  /*0570*/  LOP3.LUT R9, R8, 0x90, RZ, 0xc0, !PT ;  /* 0x0000009008097812 */ /* 0x000fe200078ec0ff */
[C---:B------:R-:W-:Y:S01]  /*0580*/  IMAD.SHL.U32 R8, R12.reuse, 0x2, RZ ;  /* 0x000000020c087824 */ /* 0x040fe200078e00ff */
[----:B------:R-:W-:Y:S01]  /*0590*/  ULDC.64 UR20, c[0x0][0x220] ;  /* 0x0000880000147ab9 */ /* 0x000fe20000000a00 */
[----:B------:R-:W-:Y:S01]  /*05a0*/  IMAD.U32 R11, RZ, RZ, UR9 ;  /* 0x00000009ff0b7e24 */ /* 0x000fe2000f8e00ff */
[----:B------:R-:W-:Y:S01]  /*05b0*/  LOP3.LUT R10, R9, 0x60, R4, 0xf8, !PT ;  /* 0x00000060090a7812 */ /* 0x000fe200078ef804 */
[----:B------:R-:W-:Y:S01]  /*05c0*/  IMAD.HI R12, R12, 0x2, RZ ;  /* 0x000000020c0c7827 */ /* 0x000fe200078e02ff */
[----:B------:R-:W-:-:S02]  /*05d0*/  SHF.L.U32 R4, R3, 0x1, RZ ;  /* 0x0000000103047819 */ /* 0x000fc400000006ff */
[----:B------:R-:W-:Y:S02]  /*05e0*/  CS2R R20, SRZ ;  /* 0x0000000000147805 */ /* 0x000fe4000001ff00 */
[----:B------:R-:W-:Y:S01]  /*05f0*/  MOV R9, UR5 ;  /* 0x0000000500097c02 */ /* 0x000fe20008000f00 */
[----:B------:R-:W-:Y:S01]  /*0600*/  UIMAD.WIDE UR4, UR4, 0x2, URZ ;  /* 0x00000002040478a5 */ /* 0x000fe2000f8e023f */
[----:B------:R-:W-:Y:S01]  /*0610*/  IADD3 R40, P2, P3, R8, UR20, R11 ;  /* 0x0000001408287c10 */ /* 0x000fe2000fb5e00b */
[----:B------:R-:W-:Y:S01]  /*0620*/  IMAD.U32 R15, RZ, RZ, UR11 ;  /* 0x0000000bff0f7e24 */ /* 0x000fe2000f8e00ff */
[----:B------:R-:W-:Y:S01]  /*0630*/  IADD3 R48, P0, P1, R4, UR18, R9 ;  /* 0x0000001204307c10 */ /* 0x000fe2000f91e009 */
[----:B------:R-:W-:Y:S01]  /*0640*/  IMAD.HI R3, R3, 0x2, RZ ;  /* 0x0000000203037827 */ /* 0x000fe200078e02ff */
[----:B------:R-:W-:Y:S02]  /*0650*/  SHF.R.U32.HI R4, RZ, 0x4, R6 ;  /* 0x00000004ff047819 */ /* 0x000fe40000011606 */
[----:B------:R-:W-:-:S02]  /*0660*/  CS2R R22, SRZ ;  /* 0x0000000000167805 */ /* 0x000fc4000001ff00 */
[----:B------:R-:W-:Y:S01]  /*0670*/  LOP3.LUT R6, R14, 0x30, R13, 0x78, !PT ;  /* 0x000000300e067812 */ /* 0x000fe200078e780d */
[----:B------:R-:W-:Y:S01]  /*0680*/  IMAD.U32 R9, RZ, RZ, UR5 ;  /* 0x00000005ff097e24 */ /* 0x000fe2000f8e00ff */
[----:B------:R-:W-:Y:S01]  /*0690*/  SGXT.U32 R4, R4, 0x3 ;  /* 0x000000030404781a */ /* 0x000fe20000000000 */
[----:B------:R-:W-:Y:S01]  /*06a0*/  UIMAD.WIDE UR4, UR6, 0x2, URZ ;  /* 0x00000002060478a5 */ /* 0x000fe2000f8e023f */
[----:B------:R-:W-:Y:S01]  /*06b0*/  MOV R18, UR11 ;  /* 0x0000000b00127c02 */ /* 0x000fe20008000f00 */
[----:B------:R-:W-:Y:S01]  /*06c0*/  IMAD.MOV.U32 R39, RZ, RZ, -0x800000 ;  /* 0xff800000ff277424 */ /* 0x000fe200078e00ff */
[----:B------:R-:W-:Y:S01]  /*06d0*/  IADD3.X R14, R12, UR21, R9, P2, P3 ;  /* 0x000000150c0e7c10 */ /* 0x000fe200097e6409 */
[----:B------:R-:W-:Y:S01]  /*06e0*/  IMAD R4, R4, UR11, RZ ;  /* 0x0000000b04047c24 */ /* 0x000fe2000f8e02ff */
[----:B------:R-:W-:Y:S01]  /*06f0*/  MOV R9, UR11 ;  /* 0x0000000b00097c02 */ /* 0x000fe20008000f00 */
[----:B------:R-:W-:Y:S01]  /*0700*/  IMAD.U32 R12, RZ, RZ, UR5 ;  /* 0x00000005ff0c7e24 */ /* 0x000fe2000f8e00ff */
[----:B------:R-:W-:Y:S01]  /*0710*/  LOP3.LUT R13, R10, 0x10, R13, 0x78, !PT ;  /* 0x000000100a0d7812 */ /* 0x000fe200078e780d */
[----:B0-----:R-:W-:Y:S01]  /*0720*/  IMAD R10, R7, R17, RZ ;  /* 0x00000011070a7224 */ /* 0x001fe200078e02ff */
[----:B------:R-:W-:Y:S01]  /*0730*/  LEA R8, R9, R4, 0x3 ;  /* 0x0000000409087211 */ /* 0x000fe200078e18ff */
[----:B------:R-:W-:Y:S01]  /*0740*/  UMOV UR4, URZ ;  /* 0x0000003f00047c82 */ /* 0x000fe20008000000 */
[----:B------:R-:W-:Y:S01]  /*0750*/  MOV R38, 0xff800000 ;  /* 0xff80000000267802 */ /* 0x000fe20000000f00 */
[----:B------:R-:W-:Y:S01]  /*0760*/  IMAD R11, R17, 0x4, R10 ;  /* 0x00000004110b7824 */ /* 0x000fe200078e020a */
[----:B------:R-:W-:Y:S01]  /*0770*/  LEA R9, R15, R8, 0x3 ;  /* 0x000000080f097211 */ /* 0x000fe200078e18ff */
[----:B------:R-:W-:Y:S01]  /*0780*/  IMAD.IADD R7, R13, 0x1, R16 ;  /* 0x000000010d077824 */ /* 0x000fe200078e0210 */
[----:B------:R-:W-:Y:S01]  /*0790*/  IADD3.X R15, R3, UR19, R12, P0, P1 ;  /* 0x00000013030f7c10 */ /* 0x000fe200087e240c */
[----:B------:R-:W-:Y:S01]  /*07a0*/  UMOV UR5, URZ ;  /* 0x0000003f00057c82 */ /* 0x000fe20008000000 */
[-C--:B------:R-:W-:Y:S01]  /*07b0*/  LEA R54, P0, R4, R48.reuse, 0x1 ;  /* 0x0000003004367211 */ /* 0x080fe200078008ff */
[----:B------:R-:W-:Y:S01]  /*07c0*/  IMAD R3, R18, 0x8, R9 ;  /* 0x0000000812037824 */ /* 0x000fe200078e0209 */
[-C--:B------:R-:W-:Y:S01]  /*07d0*/  LEA R52, P1, R8, R48.reuse, 0x1 ;  /* 0x0000003008347211 */ /* 0x080fe200078208ff */
[----:B------:R-:W-:Y:S01]  /*07e0*/  UMOV UR6, URZ ;  /* 0x0000003f00067c82 */ /* 0x000fe20008000000 */
[-C--:B------:R-:W-:Y:S01]  /*07f0*/  LEA R50, P2, R9, R48.reuse, 0x1 ;  /* 0x0000003009327211 */ /* 0x080fe200078408ff */
[----:B------:R-:W-:Y:S01]  /*0800*/  ULDC UR9, c[0x0][0x238] ;  /* 0x00008e0000097ab9 */ /* 0x000fe20000000800 */
[----:B------:R-:W-:-:S02]  /*0810*/  LEA R48, P3, R3, R48, 0x1 ;  /* 0x0000003003307211 */ /* 0x000fc400078608ff */
[----:B------:R-:W-:Y:S02]  /*0820*/  LEA R12, R17, R11, 0x2 ;  /* 0x0000000b110c7211 */ /* 0x000fe400078e10ff */
[-C--:B------:R-:W-:Y:S02]  /*0830*/  LEA.HI.X.SX32 R49, R3, R15.reuse, 0x1, P3 ;  /* 0x0000000f03317211 */ /* 0x080fe400018f0eff */
[----:B------:R-:W-:Y:S02]  /*0840*/  LEA R3, R17, R12, 0x2 ;  /* 0x0000000c11037211 */ /* 0x000fe400078e10ff */
[-C--:B------:R-:W-:Y:S02]  /*0850*/  LEA.HI.X.SX32 R55, R4, R15.reuse, 0x1, P0 ;  /* 0x0000000f04377211 */ /* 0x080fe400000f0eff */
[-C--:B------:R-:W-:Y:S02]  /*0860*/  LEA.HI.X.SX32 R53, R8, R15.reuse, 0x1, P1 ;  /* 0x0000000f08357211 */ /* 0x080fe400008f0eff */
[----:B------:R-:W-:-:S02]  /*0870*/  LEA.HI.X.SX32 R51, R9, R15, 0x1, P2 ;  /* 0x0000000f09337211 */ /* 0x000fc400010f0eff */
[----:B------:R-:W-:Y:S02]  /*0880*/  CS2R R8, SRZ ;  /* 0x0000000000087805 */ /* 0x000fe4000001ff00 */
[-C--:B------:R-:W-:Y:S02]  /*0890*/  LEA R46, P0, R10, R40.reuse, 0x1 ;  /* 0x000000280a2e7211 */ /* 0x080fe400078008ff */
[-C--:B------:R-:W-:Y:S02]  /*08a0*/  LEA R44, P1, R11, R40.reuse, 0x1 ;  /* 0x000000280b2c7211 */ /* 0x080fe400078208ff */
[-C--:B------:R-:W-:Y:S02]  /*08b0*/  LEA R42, P2, R12, R40.reuse, 0x1 ;  /* 0x000000280c2a7211 */ /* 0x080fe400078408ff */
[----:B------:R-:W-:Y:S02]  /*08c0*/  LEA R40, P3, R3, R40, 0x1 ;  /* 0x0000002803287211 */ /* 0x000fe400078608ff */
[----:B------:R-:W-:-:S02]  /*08d0*/  LEA.HI.X.SX32 R47, R10, R14, 0x1, P0 ;  /* 0x0000000e0a2f7211 */ /* 0x000fc400000f0eff */
[-C--:B------:R-:W-:Y:S02]  /*08e0*/  LEA.HI.X.SX32 R45, R11, R14.reuse, 0x1, P1 ;  /* 0x0000000e0b2d7211 */ /* 0x080fe400008f0eff */
[----:B------:R-:W-:Y:S02]  /*08f0*/  CS2R R10, SRZ ;  /* 0x00000000000a7805 */ /* 0x000fe4000001ff00 */
[-C--:B------:R-:W-:Y:S01]  /*0900*/  LEA.HI.X.SX32 R41, R3, R14.reuse, 0x1, P3 ;  /* 0x0000000e03297211 */ /* 0x080fe200018f0eff */
[----:B------:R-:W-:Y:S01]  /*0910*/  IMAD.MOV.U32 R3, RZ, RZ, 0x3f800000 ;  /* 0x3f800000ff037424 */ /* 0x000fe200078e00ff */
[----:B------:R-:W-:Y:S02]  /*0920*/  LEA.HI.X.SX32 R43, R12, R14, 0x1, P2 ;  /* 0x0000000e0c2b7211 */ /* 0x000fe400010f0eff */
[----:B------:R-:W-:-:S07]  /*0930*/  MOV R4, 0x3f800000 ;  /* 0x3f80000000047802 */ /* 0x000fce0000000f00 */
.L_x_1:
[----:B------:R-:W-:Y:S01]  /*0940*/  MOV R19, UR4 ;  /* 0x0000000400137c02 */ /* 0x000fe20008000f00 */
[----:B------:R-:W-:Y:S01]  /*0950*/  IMAD.U32 R25, RZ, RZ, UR4 ;  /* 0x00000004ff197e24 */ /* 0x000fe2000f8e00ff */
[----:B------:R-:W-:Y:S01]  /*0960*/  MOV R15, UR4 ;  /* 0x00000004000f7c02 */ /* 0x000fe20008000f00 */
[----:B------:R-:W-:Y:S02]  /*0970*/  IMAD.U32 R17, RZ, RZ, UR4 ;  /* 0x00000004ff117e24 */ /* 0x000fe4000f8e00ff */
[----:B------:R-:W-:-:S04]  /*0980*/  IMAD.WIDE R24, R25, 0x2, R54 ;  /* 0x0000000219187825 */ /* 0x000fc800078e0236 */
[----:B------:R-:W-:Y:S02]  /*0990*/  IMAD.WIDE R18, R19, 0x2, R52 ;  /* 0x0000000213127825 */ /* 0x000fe400078e0234 */
[----:B------:R-:W2:Y:S02]  /*09a0*/  LDG.E.U16 R25, desc[UR14][R24.64] ;  /* 0x0000000e18197981 */ /* 0x000ea4000c1e1500 */
[----:B------:R-:W-:Y:S02]  /*09b0*/  IMAD.WIDE R16, R17, 0x2, R50 ;  /* 0x0000000211107825 */ /* 0x000fe400078e0232 */
[----:B------:R-:W3:Y:S02]  /*09c0*/  LDG.E.U16 R19, desc[UR14][R18.64] ;  /* 0x0000000e12137981 */ /* 0x000ee4000c1e1500 */
[----:B------:R-:W-:Y:S02]  /*09d0*/  IMAD.WIDE R14, R15, 0x2, R48 ;  /* 0x000000020f0e7825 */ /* 0x000fe400078e0230 */
[----:B------:R-:W4:Y:S04]  /*09e0*/  LDG.E.U16 R17, desc[UR14][R16.64] ;  /* 0x0000000e10117981 */ /* 0x000f28000c1e1500 */
[----:B------:R0:W5:Y:S01]  /*09f0*/  LDG.E.U16 R60, desc[UR14][R14.64] ;  /* 0x0000000e0e3c7981 */ /* 0x000162000c1e1500 */
[----:B------:R-:W-:Y:S01]  /*0a00*/  BAR.SYNC.DEFER_BLOCKING 0x0 ;  /* 0x0000000000007b1d */ /* 0x000fe20000010000 */
[----:B------:R-:W-:-:S04]  /*0a10*/  IMAD.U32 R59, RZ, RZ, UR5 ;  /* 0x00000005ff3b7e24 */ /* 0x000fc8000f8e00ff */
[----:B------:R-:W-:-:S04]  /*0a20*/  IMAD.WIDE R58, R59, 0x2, R46 ;  /* 0x000000023b3a7825 */ /* 0x000fc800078e022e */
[----:B------:R-:W-:-:S04]  /*0a30*/  IMAD.U32 R57, RZ, RZ, UR5 ;  /* 0x00000005ff397e24 */ /* 0x000fc8000f8e00ff */
[----:B------:R-:W-:Y:S01]  /*0a40*/  IMAD.WIDE R56, R57, 0x2, R42 ;  /* 0x0000000239387825 */ /* 0x000fe200078e022a */
[----:B------:R-:W-:Y:S02]  /*0a50*/  MOV R13, UR5 ;  /* 0x00000005000d7c02 */ /* 0x000fe40008000f00 */
[----:B0-----:R-:W-:-:S03]  /*0a60*/  MOV R15, UR5 ;  /* 0x00000005000f7c02 */ /* 0x001fc60008000f00 */
[----:B------:R-:W-:-:S04]  /*0a70*/  IMAD.WIDE R12, R13, 0x2, R44 ;  /* 0x000000020d0c7825 */ /* 0x000fc800078e022c */
[----:B------:R-:W-:Y:S01]  /*0a80*/  IMAD.WIDE R14, R15, 0x2, R40 ;  /* 0x000000020f0e7825 */ /* 0x000fe200078e0228 */
[----:B--2---:R-:W-:Y:S04]  /*0a90*/  STS.U16 [R0+UR7+0x400], R25 ;  /* 0x0004001900007988 */ /* 0x004fe80008000407 */
[----:B---3--:R-:W-:Y:S04]  /*0aa0*/  STS.U16 [R0+UR7+0x500], R19 ;  /* 0x0005001300007988 */ /* 0x008fe80008000407 */
[----:B----4-:R-:W-:Y:S04]  /*0ab0*/  STS.U16 [R0+UR7+0x600], R17 ;  /* 0x0006001100007988 */ /* 0x010fe80008000407 */
[----:B-----5:R-:W-:Y:S01]  /*0ac0*/  STS.U16 [R0+UR7+0x700], R60 ;  /* 0x0007003c00007988 */ /* 0x020fe20008000407 */
[----:B------:R-:W-:Y:S06]  /*0ad0*/  BAR.SYNC.DEFER_BLOCKING 0x0 ;  /* 0x0000000000007b1d */ /* 0x000fec0000010000 */
[----:B------:R-:W2:Y:S04]  /*0ae0*/  LDG.E.U16 R37, desc[UR14][R58.64] ;  /* 0x0000000e3a257981 */ /* 0x000ea8000c1e1500 */
[----:B------:R-:W3:Y:S04]  /*0af0*/  LDG.E.U16 R57, desc[UR14][R56.64] ;  /* 0x0000000e38397981 */ /* 0x000ee8000c1e1500 */
[----:B------:R-:W-:Y:S04]  /*0b00*/  LDSM.16.MT88.4 R28, [R5] ;  /* 0x00000000051c783b */ /* 0x000fe80000004200 */
[----:B------:R-:W0:Y:S04]  /*0b10*/  LDSM.16.M88.4 R24, [R7+0x400] ;  /* 0x000400000718783b */ /* 0x000e280000000200 */
[----:B------:R-:W1:Y:S04]  /*0b20*/  LDSM.16.M88.4 R32, [R7+0x600] ;  /* 0x000600000720783b */ /* 0x000e680000000200 */
[----:B------:R-:W4:Y:S04]  /*0b30*/  LDG.E.U16 R59, desc[UR14][R12.64] ;  /* 0x0000000e0c3b7981 */ /* 0x000f28000c1e1500 */
[----:B------:R1:W5:Y:S01]  /*0b40*/  LDG.E.U16 R61, desc[UR14][R14.64] ;  /* 0x0000000e0e3d7981 */ /* 0x000362000c1e1500 */
[----:B------:R-:W-:Y:S01]  /*0b50*/  BAR.SYNC.DEFER_BLOCKING 0x0 ;  /* 0x0000000000007b1d */ /* 0x000fe20000010000 */
[C---:B0-----:R-:W-:Y:S06]  /*0b60*/  HMMA.16816.F32 R16, R28.reuse, R24, RZ ;  /* 0x000000181c10723c */ /* 0x041fec00000018ff */
[C---:B------:R-:W-:Y:S06]  /*0b70*/  HMMA.16816.F32 R24, R28.reuse, R26, RZ ;  /* 0x0000001a1c18723c */ /* 0x040fec00000018ff */
[C---:B-1----:R-:W-:Y:S06]  /*0b80*/  HMMA.16816.F32 R12, R28.reuse, R32, RZ ;  /* 0x000000201c0c723c */ /* 0x042fec00000018ff */
[----:B------:R-:W-:Y:S06]  /*0b90*/  HMMA.16816.F32 R28, R28, R34, RZ ;  /* 0x000000221c1c723c */ /* 0x000fec00000018ff */
[----:B------:R-:W-:Y:S01]  /*0ba0*/  FMUL R32, R16, UR9 ;  /* 0x0000000910207c20 */ /* 0x000fe20008400000 */
[----:B------:R-:W-:-:S05]  /*0bb0*/  FMUL R33, R17, UR9 ;  /* 0x0000000911217c20 */ /* 0x000fca0008400000 */
[----:B------:R-:W-:Y:S01]  /*0bc0*/  FMNMX R33, R32, R33, !PT ;  /* 0x0000002120217209 */ /* 0x000fe20007800000 */
        /* <DEDUP_REMOVED lines=11> */
[----:B------:R-:W-:-:S05]  /*0c80*/  FMNMX R33, R32, R33, !PT ;  /* 0x0000002120217209 */ /* 0x000fca0007800000 */
[----:B------:R-:W0:Y:S02]  /*0c90*/  SHFL.BFLY PT, R32, R33, 0x2, 0x1f ;  /* 0x0c401f0021207f89 */ /* 0x000e2400000e0000 */
[----:B0-----:R-:W-:-:S05]  /*0ca0*/  FMNMX R34, R33, R32, !PT ;  /* 0x0000002021227209 */ /* 0x001fca0007800000 */
[----:B------:R-:W0:Y:S02]  /*0cb0*/  SHFL.BFLY PT, R35, R34, 0x1, 0x1f ;  /* 0x0c201f0022237f89 */ /* 0x000e2400000e0000 */
[----:B0-----:R-:W-:Y:S02]  /*0cc0*/  FMNMX R35, R34, R35, !PT ;  /* 0x0000002322237209 */ /* 0x001fe40007800000 */
[----:B--2---:R0:W-:Y:S02]  /*0cd0*/  STS.U16 [R0+UR7+0x400], R37 ;  /* 0x0004002500007988 */ /* 0x0041e40008000407 */
[----:B0-----:R-:W-:-:S05]  /*0ce0*/  FMNMX R37, R35, R38, !PT ;  /* 0x0000002623257209 */ /* 0x001fca0007800000 */
[--C-:B------:R-:W-:Y:S01]  /*0cf0*/  FFMA R17, R17, UR9, -R37.reuse ;  /* 0x0000000911117c23 */ /* 0x100fe20008000825 */
[--C-:B------:R-:W-:Y:S01]  /*0d00*/  FFMA R16, R16, UR9, -R37.reuse ;  /* 0x0000000910107c23 */ /* 0x100fe20008000825 */
[--C-:B------:R-:W-:Y:S02]  /*0d10*/  FFMA R24, R24, UR9, -R37.reuse ;  /* 0x0000000918187c23 */ /* 0x100fe40008000825 */
[----:B------:R-:W-:Y:S01]  /*0d20*/  FMUL R17, R17, 1.4426950216293334961 ;  /* 0x3fb8aa3b11117820 */ /* 0x000fe20000400000 */
[----:B------:R-:W-:Y:S01]  /*0d30*/  FMUL R16, R16, 1.4426950216293334961 ;  /* 0x3fb8aa3b10107820 */ /* 0x000fe20000400000 */
[--C-:B------:R-:W-:Y:S01]  /*0d40*/  FFMA R25, R25, UR9, -R37.reuse ;  /* 0x0000000919197c23 */ /* 0x100fe20008000825 */
[----:B------:R-:W-:Y:S02]  /*0d50*/  FMUL R24, R24, 1.4426950216293334961 ;  /* 0x3fb8aa3b18187820 */ /* 0x000fe40000400000 */
[----:B------:R-:W-:Y:S01]  /*0d60*/  MUFU.EX2 R32, R16 ;  /* 0x0000001000207308 */ /* 0x000fe20000000800 */
[----:B------:R-:W-:Y:S01]  /*0d70*/  FMUL R25, R25, 1.4426950216293334961 ;  /* 0x3fb8aa3b19197820 */ /* 0x000fe20000400000 */
[----:B------:R-:W-:-:S06]  /*0d80*/  FFMA R12, R12, UR9, -R37 ;  /* 0x000000090c0c7c23 */ /* 0x000fcc0008000825 */
[----:B------:R-:W0:Y:S01]  /*0d90*/  MUFU.EX2 R17, R17 ;  /* 0x0000001100117308 */ /* 0x000e220000000800 */
[----:B------:R-:W-:Y:S01]  /*0da0*/  FMUL R33, R12, 1.4426950216293334961 ;  /* 0x3fb8aa3b0c217820 */ /* 0x000fe20000400000 */
[----:B------:R-:W-:-:S06]  /*0db0*/  FFMA R13, R13, UR9, -R37 ;  /* 0x000000090d0d7c23 */ /* 0x000fcc0008000825 */
[----:B------:R-:W1:Y:S01]  /*0dc0*/  MUFU.EX2 R34, R24 ;  /* 0x0000001800227308 */ /* 0x000e620000000800 */
[----:B------:R-:W-:-:S07]  /*0dd0*/  FMUL R35, R13, 1.4426950216293334961 ;  /* 0x3fb8aa3b0d237820 */ /* 0x000fce0000400000 */
[----:B------:R-:W2:Y:S01]  /*0de0*/  MUFU.EX2 R25, R25 ;  /* 0x0000001900197308 */ /* 0x000ea20000000800 */
[----:B---3--:R0:W-:Y:S07]  /*0df0*/  STS.U16 [R0+UR7+0x600], R57 ;  /* 0x0006003900007988 */ /* 0x0081ee0008000407 */
[----:B------:R-:W3:Y:S01]  /*0e00*/  MUFU.EX2 R12, R33 ;  /* 0x00000021000c7308 */ /* 0x000ee20000000800 */
[----:B0-----:R-:W-:-:S07]  /*0e10*/  FADD R57, R32, R17 ;  /* 0x0000001120397221 */ /* 0x001fce0000000000 */
[----:B------:R-:W0:Y:S01]  /*0e20*/  MUFU.EX2 R13, R35 ;  /* 0x00000023000d7308 */ /* 0x000e220000000800 */
[----:B-1----:R-:W-:Y:S01]  /*0e30*/  FADD R16, R34, R57 ;  /* 0x0000003922107221 */ /* 0x002fe20000000000 */
[----:B------:R-:W-:-:S03]  /*0e40*/  F2FP.F16.F32.PACK_AB R32, R17, R32 ;  /* 0x000000201120723e */ /* 0x000fc600000000ff */
[----:B--2---:R-:W-:-:S04]  /*0e50*/  FADD R17, R25, R16 ;  /* 0x0000001019117221 */ /* 0x004fc80000000000 */
[----:B---3--:R-:W-:Y:S01]  /*0e60*/  FADD R16, R12, R17 ;  /* 0x000000110c107221 */ /* 0x008fe20000000000 */
[----:B------:R-:W-:-:S03]  /*0e70*/  FMUL R24, R19, UR9 ;  /* 0x0000000913187c20 */ /* 0x000fc60008400000 */
[C---:B0-----:R-:W-:Y:S01]  /*0e80*/  FADD R16, R13.reuse, R16 ;  /* 0x000000100d107221 */ /* 0x041fe20000000000 */
[----:B------:R-:W-:Y:S01]  /*0e90*/  F2FP.F16.F32.PACK_AB R12, R13, R12 ;  /* 0x0000000c0d0c723e */ /* 0x000fe200000000ff */
        /* <DEDUP_REMOVED lines=14> */
[----:B------:R-:W0:Y:S01]  /*0f80*/  SHFL.BFLY PT, R24, R13, 0x2, 0x1f ;  /* 0x0c401f000d187f89 */ /* 0x000e2200000e0000 */
[----:B------:R-:W-:Y:S02]  /*0f90*/  F2FP.F16.F32.PACK_AB R34, R25, R34 ;  /* 0x000000221922723e */ /* 0x000fe400000000ff */
[----:B0-----:R-:W-:-:S05]  /*0fa0*/  FMNMX R25, R13, R24, !PT ;  /* 0x000000180d197209 */ /* 0x001fca0007800000 */
[----:B------:R-:W0:Y:S01]  /*0fb0*/  SHFL.BFLY PT, R24, R25, 0x1, 0x1f ;  /* 0x0c201f0019187f89 */ /* 0x000e2200000e0000 */
[--C-:B------:R-:W-:Y:S01]  /*0fc0*/  FFMA R28, R28, UR9, -R37.reuse ;  /* 0x000000091c1c7c23 */ /* 0x100fe20008000825 */
[----:B------:R-:W-:-:S03]  /*0fd0*/  FFMA R29, R29, UR9, -R37 ;  /* 0x000000091d1d7c23 */ /* 0x000fc60008000825 */
[----:B------:R-:W-:Y:S01]  /*0fe0*/  FMUL R17, R28, 1.4426950216293334961 ;  /* 0x3fb8aa3b1c117820 */ /* 0x000fe20000400000 */
[----:B------:R-:W-:Y:S01]  /*0ff0*/  FMUL R28, R29, 1.4426950216293334961 ;  /* 0x3fb8aa3b1d1c7820 */ /* 0x000fe20000400000 */
[----:B0-----:R-:W-:-:S04]  /*1000*/  FMNMX R24, R25, R24, !PT ;  /* 0x0000001819187209 */ /* 0x001fc80007800000 */
[----:B------:R-:W-:-:S05]  /*1010*/  FMNMX R24, R24, R39, !PT ;  /* 0x0000002718187209 */ /* 0x000fca0007800000 */
[--C-:B------:R-:W-:Y:S01]  /*1020*/  FFMA R18, R18, UR9, -R24.reuse ;  /* 0x0000000912127c23 */ /* 0x100fe20008000818 */
[--C-:B------:R-:W-:Y:S01]  /*1030*/  FFMA R19, R19, UR9, -R24.reuse ;  /* 0x0000000913137c23 */ /* 0x100fe20008000818 */
[--C-:B------:R-:W-:Y:S02]  /*1040*/  FFMA R26, R26, UR9, -R24.reuse ;  /* 0x000000091a1a7c23 */ /* 0x100fe40008000818 */
[----:B------:R-:W-:Y:S01]  /*1050*/  FMUL R33, R18, 1.4426950216293334961 ;  /* 0x3fb8aa3b12217820 */ /* 0x000fe20000400000 */
[----:B------:R-:W-:Y:S01]  /*1060*/  FMUL R18, R19, 1.4426950216293334961 ;  /* 0x3fb8aa3b13127820 */ /* 0x000fe20000400000 */
[----:B------:R-:W0:Y:S01]  /*1070*/  MUFU.EX2 R17, R17 ;  /* 0x0000001100117308 */ /* 0x000e220000000800 */
[----:B------:R-:W-:Y:S01]  /*1080*/  FMUL R35, R26, 1.4426950216293334961 ;  /* 0x3fb8aa3b1a237820 */ /* 0x000fe20000400000 */
[--C-:B------:R-:W-:Y:S01]  /*1090*/  FFMA R27, R27, UR9, -R24.reuse ;  /* 0x000000091b1b7c23 */ /* 0x100fe20008000818 */
[----:B------:R-:W-:-:S05]  /*10a0*/  FFMA R14, R14, UR9, -R24 ;  /* 0x000000090e0e7c23 */ /* 0x000fca0008000818 */
[----:B------:R-:W1:Y:S01]  /*10b0*/  MUFU.EX2 R28, R28 ;  /* 0x0000001c001c7308 */ /* 0x000e620000000800 */
[----:B------:R-:W-:Y:S01]  /*10c0*/  FMUL R26, R27, 1.4426950216293334961 ;  /* 0x3fb8aa3b1b1a7820 */ /* 0x000fe20000400000 */
[----:B------:R-:W-:-:S06]  /*10d0*/  FMUL R13, R14, 1.4426950216293334961 ;  /* 0x3fb8aa3b0e0d7820 */ /* 0x000fcc0000400000 */
[----:B------:R-:W-:Y:S01]  /*10e0*/  MUFU.EX2 R33, R33 ;  /* 0x0000002100217308 */ /* 0x000fe20000000800 */
[----:B------:R-:W-:-:S07]  /*10f0*/  FFMA R15, R15, UR9, -R24 ;  /* 0x000000090f0f7c23 */ /* 0x000fce0008000818 */
[----:B------:R-:W2:Y:S01]  /*1100*/  MUFU.EX2 R18, R18 ;  /* 0x0000001200127308 */ /* 0x000ea20000000800 */
[----:B------:R-:W-:Y:S01]  /*1110*/  FMUL R29, R15, 1.4426950216293334961 ;  /* 0x3fb8aa3b0f1d7820 */ /* 0x000fe20000400000 */
[----:B------:R-:W-:-:S06]  /*1120*/  FFMA R30, R30, UR9, -R24 ;  /* 0x000000091e1e7c23 */ /* 0x000fcc0008000818 */
[----:B------:R-:W3:Y:S01]  /*1130*/  MUFU.EX2 R35, R35 ;  /* 0x0000002300237308 */ /* 0x000ee20000000800 */
[----:B0-----:R-:W-:Y:S01]  /*1140*/  FADD R15, R17, R16 ;  /* 0x00000010110f7221 */ /* 0x001fe20000000000 */
[----:B------:R-:W-:-:S06]  /*1150*/  FMUL R30, R30, 1.4426950216293334961 ;  /* 0x3fb8aa3b1e1e7820 */ /* 0x000fcc0000400000 */
[----:B------:R-:W0:Y:S01]  /*1160*/  MUFU.EX2 R26, R26 ;  /* 0x0000001a001a7308 */ /* 0x000e220000000800 */
[----:B------:R-:W-:Y:S01]  /*1170*/  FFMA R31, R31, UR9, -R24 ;  /* 0x000000091f1f7c23 */ /* 0x000fe20008000818 */
[C---:B-1----:R-:W-:Y:S01]  /*1180*/  FADD R16, R28.reuse, R15 ;  /* 0x0000000f1c107221 */ /* 0x042fe20000000000 */
[----:B------:R-:W-:-:S05]  /*1190*/  F2FP.F16.F32.PACK_AB R14, R28, R17 ;  /* 0x000000111c0e723e */ /* 0x000fca00000000ff */
[----:B------:R-:W1:Y:S01]  /*11a0*/  MUFU.EX2 R13, R13 ;  /* 0x0000000d000d7308 */ /* 0x000e620000000800 */
[----:B--2---:R-:W-:Y:S01]  /*11b0*/  FADD R28, R33, R18 ;  /* 0x00000012211c7221 */ /* 0x004fe20000000000 */
[----:B------:R-:W-:-:S06]  /*11c0*/  FMUL R15, R31, 1.4426950216293334961 ;  /* 0x3fb8aa3b1f0f7820 */ /* 0x000fcc0000400000 */
[----:B------:R-:W2:Y:S01]  /*11d0*/  MUFU.EX2 R29, R29 ;  /* 0x0000001d001d7308 */ /* 0x000ea20000000800 */
[----:B---3--:R-:W-:-:S07]  /*11e0*/  FADD R19, R35, R28 ;  /* 0x0000001c23137221 */ /* 0x008fce0000000000 */
[----:B------:R-:W3:Y:S01]  /*11f0*/  MUFU.EX2 R30, R30 ;  /* 0x0000001e001e7308 */ /* 0x000ee20000000800 */
[----:B0-----:R-:W-:-:S07]  /*1200*/  FADD R28, R26, R19 ;  /* 0x000000131a1c7221 */ /* 0x001fce0000000000 */
[----:B------:R-:W0:Y:S01]  /*1210*/  MUFU.EX2 R15, R15 ;  /* 0x0000000f000f7308 */ /* 0x000e220000000800 */
[----:B-1----:R-:W-:-:S04]  /*1220*/  FADD R28, R13, R28 ;  /* 0x0000001c0d1c7221 */ /* 0x002fc80000000000 */
[----:B--2---:R-:W-:-:S04]  /*1230*/  FADD R19, R29, R28 ;  /* 0x0000001c1d137221 */ /* 0x004fc80000000000 */
[----:B---3--:R-:W-:Y:S01]  /*1240*/  FADD R28, R30, R19 ;  /* 0x000000131e1c7221 */ /* 0x008fe20000000000 */
[----:B------:R-:W1:Y:S03]  /*1250*/  SHFL.BFLY PT, R17, R16, 0x2, 0x1f ;  /* 0x0c401f0010117f89 */ /* 0x000e6600000e0000 */
[----:B0-----:R-:W-:-:S05]  /*1260*/  FADD R19, R15, R28 ;  /* 0x0000001c0f137221 */ /* 0x001fca0000000000 */
[----:B------:R-:W0:Y:S01]  /*1270*/  SHFL.BFLY PT, R56, R19, 0x2, 0x1f ;  /* 0x0c401f0013387f89 */ /* 0x000e2200000e0000 */
[----:B------:R-:W-:-:S03]  /*1280*/  F2FP.F16.F32.PACK_AB R33, R18, R33 ;  /* 0x000000211221723e */ /* 0x000fc600000000ff */
[----:B----4-:R-:W-:Y:S01]  /*1290*/  STS.U16 [R2+UR7+0x500], R59 ;  /* 0x0005003b02007988 */ /* 0x010fe20008000407 */
[----:B-1----:R-:W-:-:S03]  /*12a0*/  FADD R28, R16, R17 ;  /* 0x00000011101c7221 */ /* 0x002fc60000000000 */
[----:B-----5:R-:W-:Y:S04]  /*12b0*/  STS.U16 [R2+UR7+0x700], R61 ;  /* 0x0007003d02007988 */ /* 0x020fe80008000407 */
[----:B------:R-:W1:Y:S01]  /*12c0*/  SHFL.BFLY PT, R17, R28, 0x1, 0x1f ;  /* 0x0c201f001c117f89 */ /* 0x000e6200000e0000 */
[----:B0-----:R-:W-:-:S05]  /*12d0*/  FADD R31, R19, R56 ;  /* 0x00000038131f7221 */ /* 0x001fca0000000000 */
[----:B------:R-:W0:Y:S01]  /*12e0*/  SHFL.BFLY PT, R18, R31, 0x1, 0x1f ;  /* 0x0c201f001f127f89 */ /* 0x000e2200000e0000 */
[----:B------:R-:W-:Y:S01]  /*12f0*/  FADD R16, -R37, R38 ;  /* 0x0000002625107221 */ /* 0x000fe20000000100 */
[----:B------:R-:W-:-:S03]  /*1300*/  F2FP.F16.F32.PACK_AB R35, R26, R35 ;  /* 0x000000231a23723e */ /* 0x000fc600000000ff */
[----:B------:R-:W-:Y:S01]  /*1310*/  FMUL R27, R16, 1.4426950216293334961 ;  /* 0x3fb8aa3b101b7820 */ /* 0x000fe20000400000 */
[----:B-1----:R-:W-:Y:S01]  /*1320*/  FADD R26, R28, R17 ;  /* 0x000000111c1a7221 */ /* 0x002fe20000000000 */
[----:B------:R-:W-:Y:S01]  /*1330*/  FADD R38, -R24, R39 ;  /* 0x0000002718267221 */ /* 0x000fe20000000100 */
[----:B0-----:R-:W-:Y:S01]  /*1340*/  FADD R25, R31, R18 ;  /* 0x000000121f197221 */ /* 0x001fe20000000000 */
[----:B------:R-:W-:Y:S02]  /*1350*/  BAR.SYNC.DEFER_BLOCKING 0x0 ;  /* 0x0000000000007b1d */ /* 0x000fe40000010000 */
[----:B------:R-:W-:-:S04]  /*1360*/  FMUL R38, R38, 1.4426950216293334961 ;  /* 0x3fb8aa3b26267820 */ /* 0x000fc80000400000 */
[----:B------:R-:W0:Y:S01]  /*1370*/  MUFU.EX2 R27, R27 ;  /* 0x0000001b001b7308 */ /* 0x000e220000000800 */
[----:B------:R-:W1:Y:S07]  /*1380*/  LDSM.16.M88.4 R16, [R6+UR7+0x400] ;  /* 0x000400070610783b */ /* 0x000e6e0008000200 */
[----:B------:R-:W2:Y:S01]  /*1390*/  MUFU.EX2 R28, R38 ;  /* 0x00000026001c7308 */ /* 0x000ea20000000800 */
[C---:B0-----:R-:W-:Y:S01]  /*13a0*/  FMUL R20, R27.reuse, R20 ;  /* 0x000000141b147220 */ /* 0x041fe20000400000 */
[----:B------:R-:W-:Y:S01]  /*13b0*/  FMUL R21, R27, R21 ;  /* 0x000000151b157220 */ /* 0x000fe20000400000 */
[C---:B--2---:R-:W-:Y:S01]  /*13c0*/  FMUL R22, R28.reuse, R22 ;  /* 0x000000161c167220 */ /* 0x044fe20000400000 */
[----:B------:R-:W-:Y:S01]  /*13d0*/  FMUL R23, R28, R23 ;  /* 0x000000171c177220 */ /* 0x000fe20000400000 */
[----:B------:R-:W-:-:S02]  /*13e0*/  F2FP.F16.F32.PACK_AB R13, R29, R13 ;  /* 0x0000000d1d0d723e */ /* 0x000fc400000000ff */
[----:B------:R-:W-:-:S04]  /*13f0*/  F2FP.F16.F32.PACK_AB R15, R15, R30 ;  /* 0x0000001e0f0f723e */ /* 0x000fc800000000ff */
[----:B-1----:R-:W-:-:S15]  /*1400*/  HMMA.16816.F32 R20, R32, R16, R20 ;  /* 0x000000102014723c */ /* 0x002fde0000001814 */
[----:B------:R-:W-:-:S09]  /*1410*/  NOP ;  /* 0x0000000000007918 */ /* 0x000fd20000000000 */
[----:B------:R-:W-:Y:S01]  /*1420*/  HMMA.16816.F32 R20, R12, R18, R20 ;  /* 0x000000120c14723c */ /* 0x000fe20000001814 */
[----:B------:R-:W0:Y:S01]  /*1430*/  LDSM.16.M88.4 R16, [R6+UR7+0x600] ;  /* 0x000600070610783b */ /* 0x000e220008000200 */
[C---:B------:R-:W-:Y:S01]  /*1440*/  FMUL R8, R27.reuse, R8 ;  /* 0x000000081b087220 */ /* 0x040fe20000400000 */
[C---:B------:R-:W-:Y:S01]  /*1450*/  FMUL R10, R28.reuse, R10 ;  /* 0x0000000a1c0a7220 */ /* 0x040fe20000400000 */
[----:B------:R-:W-:Y:S01]  /*1460*/  FMUL R9, R27, R9 ;  /* 0x000000091b097220 */ /* 0x000fe20000400000 */
[----:B------:R-:W-:Y:S01]  /*1470*/  FMUL R11, R28, R11 ;  /* 0x0000000b1c0b7220 */ /* 0x000fe20000400000 */
[----:B------:R-:W-:-:S04]  /*1480*/  UIADD3 UR6, UR6, 0x20, URZ ;  /* 0x0000002006067890 */ /* 0x000fc8000fffe03f */
[----:B------:R-:W-:-:S06]  /*1490*/  UISETP.GE.AND UP0, UPT, UR6, UR16, UPT ;  /* 0x000000100600728c */ /* 0x000fcc000bf06270 */
[----:B------:R-:W-:Y:S01]  /*14a0*/  PLOP3.LUT P0, PT, PT, PT, UP0, 0x80, 0x0 ;  /* 0x000000000000781c */ /* 0x000fe20003f0f008 */
[----:B------:R-:W-:Y:S01]  /*14b0*/  ULEA UR4, UR11, UR4, 0x5 ;  /* 0x000000040b047291 */ /* 0x000fe2000f8e283f */
[----:B0-----:R-:W-:Y:S01]  /*14c0*/  HMMA.16816.F32 R8, R32, R16, R8 ;  /* 0x000000102008723c */ /* 0x001fe20000001808 */
[----:B------:R-:W-:Y:S01]  /*14d0*/  ULEA UR5, UR13, UR5, 0x5 ;  /* 0x000000050d057291 */ /* 0x000fe2000f8e283f */
[----:B------:R-:W-:Y:S01]  /*14e0*/  FFMA R3, R27, R3, R26 ;  /* 0x000000031b037223 */ /* 0x000fe2000000001a */
[----:B------:R-:W-:Y:S01]  /*14f0*/  FFMA R4, R28, R4, R25 ;  /* 0x000000041c047223 */ /* 0x000fe20000000019 */
[----:B------:R-:W-:Y:S01]  /*1500*/  MOV R38, R37 ;  /* 0x0000002500267202 */ /* 0x000fe20000000f00 */
[----:B------:R-:W-:-:S15]  /*1510*/  IMAD.MOV.U32 R39, RZ, RZ, R24 ;  /* 0x000000ffff277224 */ /* 0x000fde00078e0018 */
[----:B------:R-:W-:-:S04]  /*1520*/  NOP ;  /* 0x0000000000007918 */ /* 0x000fc80000000000 */
[----:B------:R-:W-:Y:S01]  /*1530*/  HMMA.16816.F32 R8, R12, R18, R8 ;  /* 0x000000120c08723c */ /* 0x000fe20000001808 */
[----:B------:R-:W-:-:S08]  /*1540*/  NOP ;  /* 0x0000000000007918 */ /* 0x000fd00000000000 */
[----:B------:R-:W-:-:S15]  /*1550*/  @!P0 BRA `(.L_x_1) ;  /* 0xfffffff000f88947 */ /* 0x000fde000383ffff */
.L_x_0:
[----:B------:R-:W0:Y:S01]  /*1560*/  S2R R2, SR_TID.X ;  /* 0x0000000000027919 */ /* 0x000e220000002100 */
[----:B------:R-:W1:Y:S01]  /*1570*/  S2UR UR5, SR_CgaCtaId ;  /* 0x00000000000579c3 */ /* 0x000e620000008800 */
[----:B------:R-:W-:Y:S01]  /*1580*/  IMAD.MOV.U32 R18, RZ, RZ, R4 ;  /* 0x000000ffff127224 */ /* 0x000fe200078e0004 */
[----:B------:R-:W-:Y:S01]  /*1590*/  MOV R19, R3 ;  /* 0x0000000300137202 */ /* 0x000fe20000000f00 */
[----:B------:R-:W-:Y:S01]  /*15a0*/  UMOV UR4, 0x400 ;  /* 0x0000040000047882 */ /* 0x000fe20000000000 */
[----:B------:R-:W-:Y:S01]  /*15b0*/  MOV R14, R8 ;  /* 0x00000008000e7202 */ /* 0x000fe20000000f00 */
[C---:B------:R-:W-:Y:S01]  /*15c0*/  FMUL R3, R18.reuse, 8388608 ;  /* 0x4b00000012037820 */ /* 0x040fe20000400000 */
[C---:B------:R-:W-:Y:S01]  /*15d0*/  FSETP.GT.AND P0, PT, |R18|.reuse, 8.50705917302346158658e+37, PT ;  /* 0x7e8000001200780b */ /* 0x040fe20003f04200 */
[C---:B------:R-:W-:Y:S01]  /*15e0*/  FMUL R4, R19.reuse, 8388608 ;  /* 0x4b00000013047820 */ /* 0x040fe20000400000 */
[C---:B------:R-:W-:Y:S01]  /*15f0*/  FSETP.GEU.AND P3, PT, |R18|.reuse, 1.175494350822287508e-38, PT ;  /* 0x008000001200780b */ /* 0x040fe20003f6e200 */
[----:B------:R-:W-:Y:S01]  /*1600*/  IMAD.MOV.U32 R15, RZ, RZ, R9 ;  /* 0x000000ffff0f7224 */ /* 0x000fe200078e0009 */
[----:B------:R-:W-:Y:S01]  /*1610*/  FSETP.GEU.AND P2, PT, R18, 1.175494350822287508e-38, PT ;  /* 0x008000001200780b */ /* 0x000fe20003f4e000 */
[----:B------:R-:W-:Y:S01]  /*1620*/  BAR.SYNC.DEFER_BLOCKING 0x0 ;  /* 0x0000000000007b1d */ /* 0x000fe20000010000 */
[----:B------:R-:W-:-:S02]  /*1630*/  FSETP.GEU.AND P1, PT, R19, 1.175494350822287508e-38, PT ;  /* 0x008000001300780b */ /* 0x000fc40003f2e000 */
[----:B------:R-:W-:Y:S02]  /*1640*/  FSEL R3, R3, R18, !P2 ;  /* 0x0000001203037208 */ /* 0x000fe40005000000 */
[----:B------:R-:W-:Y:S02]  /*1650*/  FSEL R4, R4, R19, !P1 ;  /* 0x0000001304047208 */ /* 0x000fe40004800000 */
[----:B------:R-:W-:Y:S01]  /*1660*/  MOV R28, R10 ;  /* 0x0000000a001c7202 */ /* 0x000fe20000000f00 */
[----:B------:R-:W-:Y:S01]  /*1670*/  @P0 FMUL R18, R18, 0.25 ;  /* 0x3e80000012120820 */ /* 0x000fe20000400000 */
[----:B------:R-:W-:Y:S01]  /*1680*/  FSEL R8, RZ, -23, P2 ;  /* 0xc1b80000ff087808 */ /* 0x000fe20001000000 */
[----:B------:R-:W-:Y:S01]  /*1690*/  @P0 FMUL R22, R22, 0.25 ;  /* 0x3e80000016160820 */ /* 0x000fe20000400000 */
[----:B------:R-:W-:Y:S01]  /*16a0*/  FSETP.GEU.AND P2, PT, |R19|, 1.175494350822287508e-38, PT ;  /* 0x008000001300780b */ /* 0x000fe20003f4e200 */
[----:B------:R-:W-:Y:S01]  /*16b0*/  @!P3 FMUL R18, R18, 16777216 ;  /* 0x4b8000001212b820 */ /* 0x000fe20000400000 */
[----:B-1----:R-:W-:Y:S01]  /*16c0*/  ULEA UR6, UR5, UR4, 0x18 ;  /* 0x0000000405067291 */ /* 0x002fe2000f8ec03f */
[----:B------:R-:W-:Y:S01]  /*16d0*/  MOV R30, R23 ;  /* 0x00000017001e7202 */ /* 0x000fe20000000f00 */
[----:B------:R-:W-:Y:S01]  /*16e0*/  @P0 FMUL R28, R28, 0.25 ;  /* 0x3e8000001c1c0820 */ /* 0x000fe20000400000 */
[----:B------:R-:W1:Y:S01]  /*16f0*/  MUFU.RCP R23, R18 ;  /* 0x0000001200177308 */ /* 0x000e620000001000 */
[----:B------:R-:W-:Y:S01]  /*1700*/  IADD3 R7, R3, -0x3f3504f3, RZ ;  /* 0xc0cafb0d03077810 */ /* 0x000fe20007ffe0ff */
[----:B------:R-:W-:Y:S01]  /*1710*/  @!P3 FMUL R22, R22, 16777216 ;  /* 0x4b8000001616b820 */ /* 0x000fe20000400000 */
[----:B------:R-:W-:Y:S01]  /*1720*/  MOV R26, R11 ;  /* 0x0000000b001a7202 */ /* 0x000fe20000000f00 */
[----:B------:R-:W-:Y:S01]  /*1730*/  @P0 FMUL R30, R30, 0.25 ;  /* 0x3e8000001e1e0820 */ /* 0x000fe20000400000 */
[----:B0-----:R-:W-:Y:S01]  /*1740*/  LOP3.LUT R6, R2, 0x8, RZ, 0xc0, !PT ;  /* 0x0000000802067812 */ /* 0x001fe200078ec0ff */
[----:B------:R-:W-:Y:S01]  /*1750*/  @!P3 FMUL R28, R28, 16777216 ;  /* 0x4b8000001c1cb820 */ /* 0x000fe20000400000 */
[--C-:B------:R-:W-:Y:S01]  /*1760*/  SHF.R.S32.HI R5, RZ, 0x5, R2.reuse ;  /* 0x00000005ff057819 */ /* 0x100fe20000011402 */
[----:B------:R-:W-:Y:S01]  /*1770*/  @P0 FMUL R26, R26, 0.25 ;  /* 0x3e8000001a1a0820 */ /* 0x000fe20000400000 */
[----:B------:R-:W-:Y:S01]  /*1780*/  LEA.HI R12, R6, UR6, RZ, 0x1f ;  /* 0x00000006060c7c11 */ /* 0x000fe2000f8ff8ff */
[----:B------:R-:W-:Y:S01]  /*1790*/  @!P3 FMUL R30, R30, 16777216 ;  /* 0x4b8000001e1eb820 */ /* 0x000fe20000400000 */
[----:B------:R-:W-:Y:S01]  /*17a0*/  FSEL R6, RZ, -23, P1 ;  /* 0xc1b80000ff067808 */ /* 0x000fe20000800000 */
[----:B------:R-:W-:Y:S01]  /*17b0*/  @!P3 FMUL R26, R26, 16777216 ;  /* 0x4b8000001a1ab820 */ /* 0x000fe20000400000 */
[----:B------:R-:W-:Y:S01]  /*17c0*/  FSETP.GT.AND P1, PT, |R19|, 8.50705917302346158658e+37, PT ;  /* 0x7e8000001300780b */ /* 0x000fe20003f24200 */
[----:B------:R-:W-:Y:S01]  /*17d0*/  IMAD.SHL.U32 R32, R2, 0x40, RZ ;  /* 0x0000004002207824 */ /* 0x000fe200078e00ff */
[----:B------:R-:W-:Y:S01]  /*17e0*/  SGXT R5, R5, 0x1 ;  /* 0x000000010505781a */ /* 0x000fe20000000200 */
[----:B------:R-:W-:Y:S01]  /*17f0*/  ULDC.64 UR4, c[0x0][0x270] ;  /* 0x00009c0000047ab9 */ /* 0x000fe20000000a00 */
[----:B------:R-:W-:Y:S01]  /*1800*/  SHF.R.S32.HI R10, RZ, 0x4, R2 ;  /* 0x00000004ff0a7819 */ /* 0x000fe20000011402 */
[----:B-1----:R-:W-:Y:S01]  /*1810*/  FMUL R18, R23, R22 ;  /* 0x0000001617127220 */ /* 0x002fe20000400000 */
[----:B------:R-:W-:Y:S01]  /*1820*/  LOP3.LUT R9, R5, 0x204, RZ, 0xc0, !PT ;  /* 0x0000020405097812 */ /* 0x000fe200078ec0ff */
[----:B------:R-:W-:Y:S01]  /*1830*/  UIMAD UR4, UR8, UR4, URZ ;  /* 0x00000004080472a4 */ /* 0x000fe2000f8e023f */
[----:B------:R-:W-:-:S02]  /*1840*/  SGXT R10, R10, 0x1 ;  /* 0x000000010a0a781a */ /* 0x000fc40000000200 */
[----:B------:R-:W-:Y:S01]  /*1850*/  IADD3 R5, R4, -0x3f3504f3, RZ ;  /* 0xc0cafb0d04057810 */ /* 0x000fe20007ffe0ff */
[----:B------:R-:W-:Y:S01]  /*1860*/  USHF.L.U32 UR7, UR4, 0x1, URZ ;  /* 0x0000000104077899 */ /* 0x000fe2000800063f */
[----:B------:R-:W-:Y:S01]  /*1870*/  LOP3.LUT R16, R10, 0x204, RZ, 0xc0, !PT ;  /* 0x000002040a107812 */ /* 0x000fe200078ec0ff */
[----:B------:R-:W-:Y:S01]  /*1880*/  @P1 FMUL R19, R19, 0.25 ;  /* 0x3e80000013131820 */ /* 0x000fe20000400000 */
[----:B------:R-:W-:Y:S01]  /*1890*/  LOP3.LUT R11, R5, 0xff800000, RZ, 0xc0, !PT ;  /* 0xff800000050b7812 */ /* 0x000fe200078ec0ff */
[----:B------:R-:W-:Y:S01]  /*18a0*/  @P1 FMUL R20, R20, 0.25 ;  /* 0x3e80000014141820 */ /* 0x000fe20000400000 */
[----:B------:R-:W-:Y:S01]  /*18b0*/  LOP3.LUT R10, R7, 0xff800000, RZ, 0xc0, !PT ;  /* 0xff800000070a7812 */ /* 0x000fe200078ec0ff */
[----:B------:R-:W-:Y:S01]  /*18c0*/  @!P2 FMUL R19, R19, 16777216 ;  /* 0x4b8000001313a820 */ /* 0x000fe20000400000 */
[-C--:B------:R-:W-:Y:S01]  /*18d0*/  I2FP.F32.S32 R7, R11.reuse ;  /* 0x0000000b00077245 */ /* 0x080fe20000201400 */
[----:B------:R-:W-:Y:S01]  /*18e0*/  @P1 FMUL R15, R15, 0.25 ;  /* 0x3e8000000f0f1820 */ /* 0x000fe20000400000 */
[----:B------:R-:W-:Y:S01]  /*18f0*/  LOP3.LUT R17, R2, 0x10, RZ, 0xc0, !PT ;  /* 0x0000001002117812 */ /* 0x000fe200078ec0ff */
[----:B------:R-:W-:Y:S01]  /*1900*/  @P1 FMUL R14, R14, 0.25 ;  /* 0x3e8000000e0e1820 */ /* 0x000fe20000400000 */
[-C--:B------:R-:W-:Y:S01]  /*1910*/  I2FP.F32.S32 R13, R10.reuse ;  /* 0x0000000a000d7245 */ /* 0x080fe20000201400 */
[----:B------:R-:W-:Y:S01]  /*1920*/  FFMA.FTZ R6, R7, 1.1920928955078125e-07, R6 ;  /* 0x3400000007067823 */ /* 0x000fe20000010006 */
[----:B------:R-:W-:Y:S01]  /*1930*/  LOP3.LUT R25, R2, 0x20, RZ, 0xc0, !PT ;  /* 0x0000002002197812 */ /* 0x000fe200078ec0ff */
[----:B------:R-:W-:Y:S01]  /*1940*/  IMAD R5, R17, 0x4, R12 ;  /* 0x0000000411057824 */ /* 0x000fe200078e020c */
[----:B------:R-:W-:Y:S01]  /*1950*/  IADD3 R11, R4, -R11, RZ ;  /* 0x8000000b040b7210 */ /* 0x000fe20007ffe0ff */
[----:B------:R-:W-:Y:S01]  /*1960*/  FFMA.FTZ R7, R13, 1.1920928955078125e-07, R8 ;  /* 0x340000000d077823 */ /* 0x000fe20000010008 */
[----:B------:R-:W-:Y:S01]  /*1970*/  IADD3 R10, R3, -R10, RZ ;  /* 0x8000000a030a7210 */ /* 0x000fe20007ffe0ff */
[----:B------:R-:W-:Y:S01]  /*1980*/  FMUL R12, R23, R26 ;  /* 0x0000001a170c7220 */ /* 0x000fe20000400000 */
[----:B------:R-:W-:Y:S01]  /*1990*/  LEA R16, R25, R16, 0x2 ;  /* 0x0000001019107211 */ /* 0x000fe200078e10ff */
[C---:B------:R-:W-:Y:S01]  /*19a0*/  FMUL R17, R23.reuse, R28 ;  /* 0x0000001c17117220 */ /* 0x040fe20000400000 */
[----:B------:R-:W-:Y:S01]  /*19b0*/  FMUL R13, R23, R30 ;  /* 0x0000001e170d7220 */ /* 0x000fe20000400000 */
[----:B------:R-:W-:Y:S01]  /*19c0*/  SHF.R.S32.HI R25, RZ, 0x3, R2 ;  /* 0x00000003ff197819 */ /* 0x000fe20000011402 */
[----:B------:R-:W0:Y:S01]  /*19d0*/  MUFU.RCP R19, R19 ;  /* 0x0000001300137308 */ /* 0x000e220000001000 */
[----:B------:R-:W-:Y:S01]  /*19e0*/  MOV R23, 0x3dc6b27f ;  /* 0x3dc6b27f00177802 */ /* 0x000fe20000000f00 */
[----:B------:R-:W-:Y:S01]  /*19f0*/  FADD R11, R11, -1 ;  /* 0xbf8000000b0b7421 */ /* 0x000fe20000000000 */
[----:B------:R-:W-:Y:S01]  /*1a00*/  FADD R10, R10, -1 ;  /* 0xbf8000000a0a7421 */ /* 0x000fe20000000000 */
[----:B------:R-:W-:Y:S01]  /*1a10*/  SGXT R25, R25, 0x1 ;  /* 0x000000011919781a */ /* 0x000fe20000000200 */
[----:B------:R-:W-:-:S02]  /*1a20*/  IMAD.SHL.U32 R8, R2, 0x8, RZ ;  /* 0x0000000802087824 */ /* 0x000fc400078e00ff */
[-C--:B------:R-:W-:Y:S01]  /*1a30*/  FFMA.FTZ R22, R11, R23.reuse, -0.16845393180847167969 ;  /* 0xbe2c7f300b167423 */ /* 0x080fe20000010017 */
[C---:B------:R-:W-:Y:S01]  /*1a40*/  FFMA.FTZ R23, R10.reuse, R23, -0.16845393180847167969 ;  /* 0xbe2c7f300a177423 */ /* 0x040fe20000010017 */
[----:B------:R-:W-:Y:S01]  /*1a50*/  LOP3.LUT R25, R25, 0x140, RZ, 0xc0, !PT ;  /* 0x0000014019197812 */ /* 0x000fe200078ec0ff */
[----:B------:R-:W-:Y:S01]  /*1a60*/  @P1 FMUL R21, R21, 0.25 ;  /* 0x3e80000015151820 */ /* 0x000fe20000400000 */
[----:B------:R-:W-:Y:S01]  /*1a70*/  FFMA.FTZ R22, R11, R22, 0.1716887056827545166 ;  /* 0x3e2fcf2a0b167423 */ /* 0x000fe20000010016 */
[----:B------:R-:W-:Y:S01]  /*1a80*/  FFMA.FTZ R23, R10, R23, 0.1716887056827545166 ;  /* 0x3e2fcf2a0a177423 */ /* 0x000fe20000010017 */
[----:B------:R-:W-:Y:S01]  /*1a90*/  SHF.L.U32 R0, R2, 0x1, RZ ;  /* 0x0000000102007819 */ /* 0x000fe200000006ff */
[----:B------:R-:W-:Y:S01]  /*1aa0*/  @!P2 FMUL R20, R20, 16777216 ;  /* 0x4b8000001414a820 */ /* 0x000fe20000400000 */
[----:B------:R-:W-:Y:S01]  /*1ab0*/  LOP3.LUT R25, R25, 0x38, R8, 0xf8, !PT ;  /* 0x0000003819197812 */ /* 0x000fe200078ef808 */
[----:B------:R-:W-:Y:S01]  /*1ac0*/  @!P2 FMUL R15, R15, 16777216 ;  /* 0x4b8000000f0fa820 */ /* 0x000fe20000400000 */
[----:B------:R-:W-:Y:S01]  /*1ad0*/  @!P2 FMUL R14, R14, 16777216 ;  /* 0x4b8000000e0ea820 */ /* 0x000fe20000400000 */
[----:B------:R-:W-:Y:S01]  /*1ae0*/  @!P2 FMUL R21, R21, 16777216 ;  /* 0x4b8000001515a820 */ /* 0x000fe20000400000 */
[----:B------:R-:W-:Y:S01]  /*1af0*/  FFMA.FTZ R22, R11, R22, -0.17900948226451873779 ;  /* 0xbe374e430b167423 */ /* 0x000fe20000010016 */
[C---:B------:R-:W-:Y:S01]  /*1b00*/  FFMA.FTZ R23, R10.reuse, R23, -0.17900948226451873779 ;  /* 0xbe374e430a177423 */ /* 0x040fe20000010017 */
[----:B------:R-:W-:Y:S01]  /*1b10*/  LOP3.LUT R9, R9, 0x3c, R0, 0x78, !PT ;  /* 0x0000003c09097812 */ /* 0x000fe200078e7800 */
[----:B0-----:R-:W-:Y:S01]  /*1b20*/  FMUL R15, R19, R15 ;  /* 0x0000000f130f7220 */ /* 0x001fe20000400000 */
[----:B------:R-:W-:Y:S01]  /*1b30*/  LOP3.LUT R27, R25, 0x40, R2, 0x78, !PT ;  /* 0x00000040191b7812 */ /* 0x000fe200078e7802 */
[C---:B------:R-:W-:Y:S01]  /*1b40*/  FMUL R25, R19.reuse, R20 ;  /* 0x0000001413197220 */ /* 0x040fe20000400000 */
[C---:B------:R-:W-:Y:S01]  /*1b50*/  FMUL R14, R19.reuse, R14 ;  /* 0x0000000e130e7220 */ /* 0x040fe20000400000 */
[----:B------:R-:W-:Y:S01]  /*1b60*/  FMUL R20, R19, R21 ;  /* 0x0000001513147220 */ /* 0x000fe20000400000 */
[----:B------:R-:W-:Y:S01]  /*1b70*/  FFMA.FTZ R22, R11, R22, 0.20512372255325317383 ;  /* 0x3e520bf40b167423 */ /* 0x000fe20000010016 */
[----:B------:R-:W-:Y:S01]  /*1b80*/  FFMA.FTZ R23, R10, R23, 0.20512372255325317383 ;  /* 0x3e520bf40a177423 */ /* 0x000fe20000010017 */
[----:B------:R-:W-:Y:S01]  /*1b90*/  LOP3.LUT R9, R9, 0x40, R32, 0xf8, !PT ;  /* 0x0000004009097812 */ /* 0x000fe200078ef820 */
[----:B------:R-:W-:-:S02]  /*1ba0*/  IMAD.IADD R27, R16, 0x1, R27 ;  /* 0x00000001101b7824 */ /* 0x000fc400078e021b */
[----:B------:R-:W-:Y:S01]  /*1bb0*/  FFMA.FTZ R22, R11, R22, -0.24046532809734344482 ;  /* 0xbe763c8b0b167423 */ /* 0x000fe20000010016 */
[----:B------:R-:W-:Y:S01]  /*1bc0*/  FFMA.FTZ R23, R10, R23, -0.24046532809734344482 ;  /* 0xbe763c8b0a177423 */ /* 0x000fe20000010017 */
[----:B------:R-:W-:Y:S02]  /*1bd0*/  F2FP.F16.F32.PACK_AB R14, R14, R25 ;  /* 0x000000190e0e723e */ /* 0x000fe400000000ff */
[----:B------:R-:W-:Y:S01]  /*1be0*/  F2FP.F16.F32.PACK_AB R20, R15, R20 ;  /* 0x000000140f14723e */ /* 0x000fe200000000ff */
[----:B------:R-:W-:Y:S01]  /*1bf0*/  FFMA.FTZ R22, R11, R22, 0.28857114911079406738 ;  /* 0x3e93bf990b167423 */ /* 0x000fe20000010016 */
[----:B------:R-:W-:Y:S01]  /*1c00*/  F2FP.F16.F32.PACK_AB R17, R17, R18 ;  /* 0x000000121111723e */ /* 0x000fe200000000ff */
[----:B------:R-:W-:Y:S01]  /*1c10*/  FFMA.FTZ R23, R10, R23, 0.28857114911079406738 ;  /* 0x3e93bf990a177423 */ /* 0x000fe20000010017 */
[----:B------:R-:W-:Y:S01]  /*1c20*/  F2FP.F16.F32.PACK_AB R15, R12, R13 ;  /* 0x0000000d0c0f723e */ /* 0x000fe200000000ff */
[----:B------:R0:W-:Y:S01]  /*1c30*/  STS [R9+UR6], R14 ;  /* 0x0000000e09007988 */ /* 0x0001e20008000806 */
[----:B------:R-:W-:Y:S01]  /*1c40*/  LOP3.LUT R16, R9, 0x40, RZ, 0x3c, !PT ;  /* 0x0000004009107812 */ /* 0x000fe200078e3cff */
[C---:B------:R-:W-:Y:S01]  /*1c50*/  FFMA.FTZ R22, R11.reuse, R22, -0.36067417263984680176 ;  /* 0xbeb8aa490b167423 */ /* 0x040fe20000010016 */
[C---:B------:R-:W-:Y:S01]  /*1c60*/  FFMA.FTZ R23, R10.reuse, R23, -0.36067417263984680176 ;  /* 0xbeb8aa490a177423 */ /* 0x040fe20000010017 */
[----:B------:R1:W-:Y:S01]  /*1c70*/  STS [R9+UR6+0x80], R20 ;  /* 0x0000801409007988 */ /* 0x0003e20008000806 */
[----:B------:R-:W2:Y:S01]  /*1c80*/  LDC R18, c[0x0][0x278] ;  /* 0x00009e00ff127b82 */ /* 0x000ea20000000800 */
[C---:B------:R-:W-:Y:S01]  /*1c90*/  FFMA.FTZ R22, R11.reuse, R22, 0.48089820146560668945 ;  /* 0x3ef6384a0b167423 */ /* 0x040fe20000010016 */
[----:B------:R-:W-:Y:S01]  /*1ca0*/  FFMA.FTZ R23, R10, R23, 0.48089820146560668945 ;  /* 0x3ef6384a0a177423 */ /* 0x000fe20000010017 */
[----:B------:R-:W-:Y:S01]  /*1cb0*/  STS [R16+UR6+0x100], R17 ;  /* 0x0001001110007988 */ /* 0x000fe20008000806 */
[----:B------:R-:W-:Y:S01]  /*1cc0*/  ISETP.GE.U32.AND P3, PT, R4, 0x7f800000, PT ;  /* 0x7f8000000400780c */ /* 0x000fe20003f66070 */
[----:B------:R-:W-:Y:S01]  /*1cd0*/  FFMA.FTZ R22, R11, R22, -0.72134751081466674805 ;  /* 0xbf38aa3b0b167423 */ /* 0x000fe20000010016 */
[C---:B------:R-:W-:Y:S01]  /*1ce0*/  FFMA.FTZ R23, R10.reuse, R23, -0.72134751081466674805 ;  /* 0xbf38aa3b0a177423 */ /* 0x040fe20000010017 */
[----:B------:R3:W-:Y:S01]  /*1cf0*/  STS [R16+UR6+0x180], R15 ;  /* 0x0001800f10007988 */ /* 0x0007e20008000806 */
[----:B0-----:R-:W-:Y:S01]  /*1d00*/  LOP3.LUT R14, R27, 0x4, RZ, 0x3c, !PT ;  /* 0x000000041b0e7812 */ /* 0x001fe200078e3cff */
[C---:B------:R-:W-:Y:S01]  /*1d10*/  FMUL R22, R11.reuse, R22 ;  /* 0x000000160b167220 */ /* 0x040fe20000400000 */
[----:B------:R-:W-:Y:S01]  /*1d20*/  FMUL R23, R10, R23 ;  /* 0x000000170a177220 */ /* 0x000fe20000400000 */
[----:B------:R-:W-:Y:S01]  /*1d30*/  BAR.SYNC.DEFER_BLOCKING 0x0 ;  /* 0x0000000000007b1d */ /* 0x000fe20000010000 */
[----:B------:R-:W-:Y:S01]  /*1d40*/  LOP3.LUT R8, R8, 0x38, RZ, 0xc0, !PT ;  /* 0x0000003808087812 */ /* 0x000fe200078ec0ff */
[----:B------:R-:W-:Y:S01]  /*1d50*/  FMUL R22, R11, R22 ;  /* 0x000000160b167220 */ /* 0x000fe20000400000 */
[----:B------:R-:W-:Y:S01]  /*1d60*/  FMUL R23, R10, R23 ;  /* 0x000000170a177220 */ /* 0x000fe20000400000 */
[----:B------:R-:W-:-:S02]  /*1d70*/  LOP3.LUT P0, RZ, R2, 0x60, RZ, 0xc0, !PT ;  /* 0x0000006002ff7812 */ /* 0x000fc4000780c0ff */
[----:B------:R-:W-:Y:S01]  /*1d80*/  FFMA.FTZ R13, R11, 1.4426950216293334961, R22 ;  /* 0x3fb8aa3b0b0d7823 */ /* 0x000fe20000010016 */
[----:B------:R-:W-:Y:S01]  /*1d90*/  FFMA.FTZ R12, R10, 1.4426950216293334961, R23 ;  /* 0x3fb8aa3b0a0c7823 */ /* 0x000fe20000010017 */
[----:B-1----:R-:W-:Y:S01]  /*1da0*/  SHF.R.U32.HI R9, RZ, 0x5, R2 ;  /* 0x00000005ff097819 */ /* 0x002fe20000011602 */
[----:B------:R-:W0:Y:S01]  /*1db0*/  LDC.64 R10, c[0x0][0x228] ;  /* 0x00008a00ff0a7b82 */ /* 0x000e220000000a00 */
[----:B------:R-:W-:Y:S01]  /*1dc0*/  IMAD R2, R36, UR5, RZ ;  /* 0x0000000524027c24 */ /* 0x000fe2000f8e02ff */
[----:B------:R-:W-:Y:S01]  /*1dd0*/  ISETP.GE.U32.AND P1, PT, R3, 0x7f800000, PT ;  /* 0x7f8000000300780c */ /* 0x000fe20003f26070 */
[----:B------:R-:W-:Y:S01]  /*1de0*/  FADD R12, R7, R12 ;  /* 0x0000000c070c7221 */ /* 0x000fe20000000000 */
[----:B---3--:R-:W-:Y:S01]  /*1df0*/  IADD3 R15, R8, R5, RZ ;  /* 0x00000005080f7210 */ /* 0x008fe20007ffe0ff */
[----:B------:R-:W-:Y:S01]  /*1e00*/  IMAD.SHL.U32 R5, R2, 0x2, RZ ;  /* 0x0000000202057824 */ /* 0x000fe200078e00ff */
[----:B------:R-:W-:Y:S01]  /*1e10*/  @P3 MOV R7, 0x7f800000 ;  /* 0x7f80000000073802 */ /* 0x000fe20000000f00 */
[----:B------:R-:W-:Y:S01]  /*1e20*/  FADD R13, R6, R13 ;  /* 0x0000000d060d7221 */ /* 0x000fe20000000000 */
[----:B------:R-:W-:Y:S01]  /*1e30*/  SGXT.U32 R9, R9, 0x2 ;  /* 0x000000020909781a */ /* 0x000fe20000000000 */
[----:B------:R-:W-:Y:S01]  /*1e40*/  UIMAD.WIDE UR4, UR4, 0x2, URZ ;  /* 0x00000002040478a5 */ /* 0x000fe2000f8e023f */
[----:B------:R-:W-:-:S04]  /*1e50*/  IMAD.HI R2, R2, 0x2, RZ ;  /* 0x0000000202027827 */ /* 0x000fc800078e02ff */
[C---:B------:R-:W-:Y:S01]  /*1e60*/  @P3 FFMA.FTZ R13, R4.reuse, R7, +INF ;  /* 0x7f800000040d3423 */ /* 0x040fe20000010007 */
[----:B------:R-:W-:Y:S01]  /*1e70*/  FSETP.NEU.AND P2, PT, R4, RZ, PT ;  /* 0x000000ff0400720b */ /* 0x000fe20003f4d000 */
[----:B--2---:R-:W-:Y:S01]  /*1e80*/  IMAD R6, R9, R18, RZ ;  /* 0x0000001209067224 */ /* 0x004fe200078e02ff */
[----:B------:R-:W1:Y:S01]  /*1e90*/  LDS R27, [R27+UR6] ;  /* 0x000000061b1b7984 */ /* 0x000e620008000800 */
[----:B------:R-:W-:Y:S01]  /*1ea0*/  @P1 MOV R8, 0x7f800000 ;  /* 0x7f80000000081802 */ /* 0x000fe20000000f00 */
[----:B------:R-:W-:Y:S01]  /*1eb0*/  ULDC UR4, c[0x0][0x27c] ;  /* 0x00009f0000047ab9 */ /* 0x000fe20000000800 */
[----:B------:R-:W-:Y:S01]  /*1ec0*/  LOP3.LUT R0, R0, 0x78, RZ, 0xc0, !PT ;  /* 0x0000007800007812 */ /* 0x000fe200078ec0ff */
[----:B------:R2:W3:Y:S01]  /*1ed0*/  LDS R17, [R14+UR6] ;  /* 0x000000060e117984 */ /* 0x0004e20008000800 */
[----:B------:R-:W-:Y:S01]  /*1ee0*/  LEA R7, R18, R6, 0x2 ;  /* 0x0000000612077211 */ /* 0x000fe200078e10ff */
[----:B------:R-:W-:Y:S01]  /*1ef0*/  @P1 FFMA.FTZ R12, R3, R8, +INF ;  /* 0x7f800000030c1423 */ /* 0x000fe20000010008 */
[----:B------:R-:W-:Y:S01]  /*1f00*/  UIMAD UR4, UR8, UR4, URZ ;  /* 0x00000004080472a4 */ /* 0x000fe2000f8e023f */
[----:B0-----:R-:W-:-:S02]  /*1f10*/  IADD3 R10, P3, P4, R5, UR7, R10 ;  /* 0x00000007050a7c10 */ /* 0x001fc4000fc7e00a */
[----:B------:R-:W-:Y:S01]  /*1f20*/  IMAD R9, R18, 0x4, R7 ;  /* 0x0000000412097824 */ /* 0x000fe200078e0207 */
[----:B------:R-:W-:Y:S01]  /*1f30*/  USHF.L.U32 UR7, UR4, 0x2, URZ ;  /* 0x0000000204077899 */ /* 0x000fe2000800063f */
[----:B--2---:R-:W-:Y:S01]  /*1f40*/  IADD3.X R14, R2, UR5, R11, P3, P4 ;  /* 0x00000005020e7c10 */ /* 0x004fe20009fe840b */
[----:B------:R-:W-:Y:S01]  /*1f50*/  UIMAD.WIDE UR4, UR4, 0x4, URZ ;  /* 0x00000004040478a5 */ /* 0x000fe2000f8e023f */
[----:B------:R-:W-:Y:S02]  /*1f60*/  LEA R4, P4, R6, R10, 0x1 ;  /* 0x0000000a06047211 */ /* 0x000fe400078808ff */
[----:B------:R-:W-:Y:S02]  /*1f70*/  LEA R11, R18, R9, 0x2 ;  /* 0x00000009120b7211 */ /* 0x000fe400078e10ff */
[----:B------:R-:W-:Y:S02]  /*1f80*/  LEA.HI.X.SX32 R5, R6, R14, 0x1, P4 ;  /* 0x0000000e06057211 */ /* 0x000fe400020f0eff */
[----:B------:R-:W-:-:S02]  /*1f90*/  LEA R6, P1, R7, R10, 0x1 ;  /* 0x0000000a07067211 */ /* 0x000fc400078208ff */
[----:B------:R-:W-:Y:S02]  /*1fa0*/  LEA R8, P4, R9, R10, 0x1 ;  /* 0x0000000a09087211 */ /* 0x000fe400078808ff */
[-C--:B------:R-:W-:Y:S02]  /*1fb0*/  LEA.HI.X.SX32 R7, R7, R14.reuse, 0x1, P1 ;  /* 0x0000000e07077211 */ /* 0x080fe400008f0eff */
[----:B------:R-:W-:Y:S02]  /*1fc0*/  LEA.HI.X.SX32 R9, R9, R14, 0x1, P4 ;  /* 0x0000000e09097211 */ /* 0x000fe400020f0eff */
[----:B------:R-:W-:Y:S02]  /*1fd0*/  LEA R10, P5, R11, R10, 0x1 ;  /* 0x0000000a0b0a7211 */ /* 0x000fe400078a08ff */
[----:B------:R-:W-:Y:S02]  /*1fe0*/  FSETP.NEU.AND P3, PT, R3, RZ, PT ;  /* 0x000000ff0300720b */ /* 0x000fe40003f6d000 */
[----:B------:R-:W-:Y:S01]  /*1ff0*/  LEA.HI.X.SX32 R11, R11, R14, 0x1, P5 ;  /* 0x0000000e0b0b7211 */ /* 0x000fe200028f0eff */
[----:B------:R-:W0:Y:S01]  /*2000*/  LDC.64 R2, c[0x0][0x230] ;  /* 0x00008c00ff027b82 */ /* 0x000e220000000a00 */
[----:B------:R-:W-:-:S02]  /*2010*/  FSEL R14, R13, -INF , P2 ;  /* 0xff8000000d0e7808 */ /* 0x000fc40001000000 */
[----:B------:R-:W-:Y:S01]  /*2020*/  FSEL R13, R12, -INF , P3 ;  /* 0xff8000000c0d7808 */ /* 0x000fe20001800000 */
[----:B-1----:R1:W-:Y:S02]  /*2030*/  STG.E.U16 desc[UR14][R4.64], R27 ;  /* 0x0000001b04007986 */ /* 0x0023e4000c10150e */
[----:B------:R-:W-:Y:S02]  /*2040*/  FFMA R12, R14, 0.69314718246459960938, R37 ;  /* 0x3f3172180e0c7823 */ /* 0x000fe40000000025 */
[----:B------:R-:W-:Y:S01]  /*2050*/  FFMA R13, R13, 0.69314718246459960938, R24 ;  /* 0x3f3172180d0d7823 */ /* 0x000fe20000000018 */
[----:B---3--:R2:W-:Y:S01]  /*2060*/  STG.E.U16 desc[UR14][R6.64], R17 ;  /* 0x0000001106007986 */ /* 0x0085e2000c10150e */
[C---:B-1----:R-:W-:Y:S01]  /*2070*/  SHF.L.U32 R5, R36.reuse, 0x2, RZ ;  /* 0x0000000224057819 */ /* 0x042fe200000006ff */
[----:B------:R-:W-:Y:S01]  /*2080*/  IMAD.HI R36, R36, 0x4, RZ ;  /* 0x0000000424247827 */ /* 0x000fe200078e02ff */
[----:B--2---:R-:W-:Y:S02]  /*2090*/  PRMT R7, R27, 0x7632, R7 ;  /* 0x000076321b077816 */ /* 0x004fe40000000007 */
[----:B0-----:R-:W-:-:S03]  /*20a0*/  IADD3 R2, P1, P2, R5, UR7, R2 ;  /* 0x0000000705027c10 */ /* 0x001fc6000fa3e002 */
[----:B------:R0:W-:Y:S01]  /*20b0*/  STG.E.U16 desc[UR14][R8.64], R7 ;  /* 0x0000000708007986 */ /* 0x0001e2000c10150e */
[----:B------:R-:W-:Y:S02]  /*20c0*/  IADD3.X R3, R36, UR5, R3, P1, P2 ;  /* 0x0000000524037c10 */ /* 0x000fe40008fe4403 */
[----:B0-----:R-:W-:-:S05]  /*20d0*/  PRMT R9, R17, 0x7632, R9 ;  /* 0x0000763211097816 */ /* 0x001fca0000000009 */
[----:B------:R0:W-:Y:S01]  /*20e0*/  STG.E.U16 desc[UR14][R10.64], R9 ;  /* 0x000000090a007986 */ /* 0x0001e2000c10150e */
[----:B------:R-:W-:Y:S06]  /*20f0*/  BAR.SYNC.DEFER_BLOCKING 0x0 ;  /* 0x0000000000007b1d */ /* 0x000fec0000010000 */
[----:B------:R0:W-:Y:S02]  /*2100*/  STS.64 [R0+UR6], R12 ;  /* 0x0000000c00007988 */ /* 0x0001e40008000a06 */
[----:B------:R-:W-:Y:S06]  /*2110*/  BAR.SYNC.DEFER_BLOCKING 0x0 ;  /* 0x0000000000007b1d */ /* 0x000fec0000010000 */
[----:B------:R-:W-:Y:S05]  /*2120*/  @P0 EXIT ;  /* 0x000000000000094d */ /* 0x000fea0003800000 */
[----:B------:R-:W1:Y:S04]  /*2130*/  LDS R15, [R15] ;  /* 0x000000000f0f7984 */ /* 0x000e680000000800 */
[----:B-1----:R-:W-:Y:S01]  /*2140*/  STG.E desc[UR14][R2.64], R15 ;  /* 0x0000000f02007986 */ /* 0x002fe2000c10190e */
[----:B------:R-:W-:Y:S05]  /*2150*/  EXIT ;  /* 0x000000000000794d */ /* 0x000fea0003800000 */
.L_x_2:
[----:B------:R-:W-:-:S00]  /*2160*/  BRA `(.L_x_2) ;  /* 0xfffffffc00fc7947 */ /* 0x000fc0000383ffff */
[----:B------:R-:W-:-:S00]  /*2170*/  NOP ;  /* 0x0000000000007918 */ /* 0x000fc00000000000 */
        /* <DEDUP_REMOVED lines=8> */
.L_x_3:


//--------------------- .nv.global.init           --------------------------
	.section	.nv.global.init,"aw",@progbits
.nv.global.init:
	.type		_$_str,@object
	.size		_$_str,(.L_0 - _$_str)
_$_str:
        /*0000*/ 	.byte	0x5f, 0x5f, 0x43, 0x55, 0x44, 0x41, 0x5f, 0x46, 0x54, 0x5a, 0x00
.L_0:


//--------------------- .nv.shared.attn_fwd       --------------------------
	.section	.nv.shared.attn_fwd,"aw",@nobits
	.sectionflags	@""
	.align	16
	.zero		1024


//--------------------- .nv.shared.reserved.0     --------------------------
	.section	.nv.shared.reserved.0,"aw",@nobits
	.weak		__nv_reservedSMEM_offset_0_alias
	.size		__nv_reservedSMEM_offset_0_alias, 0, 0
	.other		__nv_reservedSMEM_offset_0_alias,@"STO_CUDA_RESERVED_SHARED STV_DEFAULT"
__nv_reservedSMEM_offset_0_alias:
	.zero		0


//--------------------- .nv.constant0.attn_fwd    --------------------------
	.section	.nv.constant0.attn_fwd,"a",@progbits
	.sectionflags	@""
	.align	4
.nv.constant0.attn_fwd:
	.zero		664


//--------------------- SYMBOLS --------------------------

	.type		.nv.reservedSmem.offset0,@object
	.size		.nv.reservedSmem.offset0,0x4
